// auto-generated by cutlass_sweep.gemm — config: {"arch": "sm_90", "cluster_m": 1, "cluster_n": 1, "dtype": "e4m3", "dtype_b": "e4m3", "layout": "nt", "stages": 7, "tile_k": 32, "tile_m": 128, "tile_n": 64}
#include "cutlass/cutlass.h"
#include "cutlass/gemm/collective/collective_builder.hpp"
#include "cutlass/gemm/device/gemm_universal_adapter.h"
#include "cutlass/gemm/kernel/gemm_universal.hpp"
#include "cutlass/epilogue/collective/collective_builder.hpp"

using ElemA = cutlass::float_e4m3_t;
using ElemB = cutlass::float_e4m3_t;
using ElemCD = cutlass::float_e4m3_t;
using Acc  = float;
using TileShape    = cute::Shape<cute::_128, cute::_64, cute::_32>;
using ClusterShape = cute::Shape<cute::_1, cute::_1, cute::_1>;

using CollectiveEpilogue = typename cutlass::epilogue::collective::CollectiveBuilder<
    cutlass::arch::Sm90, cutlass::arch::OpClassTensorOp,
    TileShape, ClusterShape,
    cutlass::epilogue::collective::EpilogueTileAuto,
    Acc, Acc,
    ElemCD, cutlass::layout::RowMajor, 128 / cutlass::sizeof_bits<ElemCD>::value,
    ElemCD, cutlass::layout::RowMajor, 128 / cutlass::sizeof_bits<ElemCD>::value,
    cutlass::epilogue::collective::EpilogueScheduleAuto
  >::CollectiveOp;

using CollectiveMainloop = typename cutlass::gemm::collective::CollectiveBuilder<
    cutlass::arch::Sm90, cutlass::arch::OpClassTensorOp,
    ElemA, cutlass::layout::RowMajor, 128 / cutlass::sizeof_bits<ElemA>::value,
    ElemB, cutlass::layout::ColumnMajor, 128 / cutlass::sizeof_bits<ElemB>::value,
    Acc,
    TileShape, ClusterShape,
    cutlass::gemm::collective::StageCount<7>,
    cutlass::gemm::collective::KernelScheduleAuto
  >::CollectiveOp;

using GemmKernel = cutlass::gemm::kernel::GemmUniversal<
    cute::Shape<int,int,int,int>,
    CollectiveMainloop,
    CollectiveEpilogue
>;
using Gemm = cutlass::gemm::device::GemmUniversalAdapter<GemmKernel>;

// Force the device kernel symbol into the cubin without needing a host main.
auto* _anchor = &cutlass::device_kernel<GemmKernel>;


// ===== COMPILED SASS (sm_90a) =====

	.target	sm_90a

	.elftype	@"ET_EXEC"


//--------------------- .note.nv.tkinfo           --------------------------
	.section	.note.nv.tkinfo,"",@"SHT_NOTE"
	.sectionflags	@"SHF_NOTE_NV_TKINFO"
	.tkinfo
        /*0018*/ 	.word	0x00000002
        /*0030*/ 	.string	""
        /*0030*/ 	.string	"ptxas"
        /*0030*/ 	.string	"Cuda compilation tools, release 13.0, V13.0.88"
        /*0030*/ 	.string	"Build cuda_13.0.r13.0/compiler.36424714_0"
        /*0030*/ 	.string	"-arch sm_90a -m 64 "



//--------------------- .note.nv.cuinfo           --------------------------
	.section	.note.nv.cuinfo,"",@"SHT_NOTE"
	.sectionflags	@"SHF_NOTE_NV_CUINFO"
        /*0018*/ 	.short	0x0002
        /*001a*/ 	.short	0x005a
        /*001c*/ 	.short	0x0082
	.zero		2


//--------------------- .nv.info                  --------------------------
	.section	.nv.info,"",@"SHT_CUDA_INFO"
	.align	4


	//----- nvinfo : EIATTR_REGCOUNT
	.align		4
        /*0000*/ 	.byte	0x04, 0x2f
        /*0002*/ 	.short	(.L_12 - .L_11)
	.align		4
.L_11:
        /*0004*/ 	.word	index@(_ZN7cutlass13device_kernelINS_4gemm6kernel13GemmUniversalIN4cute5tupleIJiiiiEEENS1_10collective13CollectiveMmaINS1_37MainloopSm90TmaGmmaWarpSpecializedFP8ILi7ENS5_IJNS4_1CILi1EEESB_SB_EEENS1_35KernelTmaWarpSpecializedCooperativeEEENS5_IJNSA_ILi128EEENSA_ILi64EEENSA_ILi32EEEEEENS_12float_e4m3_tENS5_IJlSB_lEEESJ_SK_NS4_8TiledMMAINS4_8MMA_AtomIJNS4_4SM904GMMA30MMA_64x64x32_F32E4M3E4M3_SS_TNILNSO_7ScaleInE1ELSQ_1EEEEEENS4_6LayoutINS5_IJNSA_ILi2EEESB_SB_EEENS5_IJSB_NSA_ILi0EEESW_EEEEENS5_IJNS4_10UnderscoreESZ_SZ_EEEEENS4_13SM90_TMA_LOADENS4_14ComposedLayoutINS4_7SwizzleILi1ELi4ELi3EEENS4_18smem_ptr_flag_bitsILi8EEENST_INS5_IJNSA_ILi8EEESH_EEENS5_IJSH_SB_EEEEEEEvNS4_8identityES12_S1C_vS1D_EENS_8epilogue10collective6detail29Sm90TmaWarpSpecializedAdapterINS1G_15DefaultEpilogueISJ_SK_SK_NS1F_6thread17LinearCombinationISJ_Li1EffLNS1K_9ScaleType4KindE0ELNS_15FloatRoundStyleE2ESJ_EENS1_15EpilogueDefaultEEEEEvvEEEEvNT_6ParamsE)
        /*0008*/ 	.word	0x000000a8


	//----- nvinfo : EIATTR_FRAME_SIZE
	.align		4
.L_12:
        /*000c*/ 	.byte	0x04, 0x11
        /*000e*/ 	.short	(.L_14 - .L_13)
	.align		4
.L_13:
        /*0010*/ 	.word	index@(_ZN7cutlass13device_kernelINS_4gemm6kernel13GemmUniversalIN4cute5tupleIJiiiiEEENS1_10collective13CollectiveMmaINS1_37MainloopSm90TmaGmmaWarpSpecializedFP8ILi7ENS5_IJNS4_1CILi1EEESB_SB_EEENS1_35KernelTmaWarpSpecializedCooperativeEEENS5_IJNSA_ILi128EEENSA_ILi64EEENSA_ILi32EEEEEENS_12float_e4m3_tENS5_IJlSB_lEEESJ_SK_NS4_8TiledMMAINS4_8MMA_AtomIJNS4_4SM904GMMA30MMA_64x64x32_F32E4M3E4M3_SS_TNILNSO_7ScaleInE1ELSQ_1EEEEEENS4_6LayoutINS5_IJNSA_ILi2EEESB_SB_EEENS5_IJSB_NSA_ILi0EEESW_EEEEENS5_IJNS4_10UnderscoreESZ_SZ_EEEEENS4_13SM90_TMA_LOADENS4_14ComposedLayoutINS4_7SwizzleILi1ELi4ELi3EEENS4_18smem_ptr_flag_bitsILi8EEENST_INS5_IJNSA_ILi8EEESH_EEENS5_IJSH_SB_EEEEEEEvNS4_8identityES12_S1C_vS1D_EENS_8epilogue10collective6detail29Sm90TmaWarpSpecializedAdapterINS1G_15DefaultEpilogueISJ_SK_SK_NS1F_6thread17LinearCombinationISJ_Li1EffLNS1K_9ScaleType4KindE0ELNS_15FloatRoundStyleE2ESJ_EENS1_15EpilogueDefaultEEEEEvvEEEEvNT_6ParamsE)
        /*0014*/ 	.word	0x00000000


	//----- nvinfo : EIATTR_MIN_STACK_SIZE
	.align		4
.L_14:
        /*0018*/ 	.byte	0x04, 0x12
        /*001a*/ 	.short	(.L_16 - .L_15)
	.align		4
.L_15:
        /*001c*/ 	.word	index@(_ZN7cutlass13device_kernelINS_4gemm6kernel13GemmUniversalIN4cute5tupleIJiiiiEEENS1_10collective13CollectiveMmaINS1_37MainloopSm90TmaGmmaWarpSpecializedFP8ILi7ENS5_IJNS4_1CILi1EEESB_SB_EEENS1_35KernelTmaWarpSpecializedCooperativeEEENS5_IJNSA_ILi128EEENSA_ILi64EEENSA_ILi32EEEEEENS_12float_e4m3_tENS5_IJlSB_lEEESJ_SK_NS4_8TiledMMAINS4_8MMA_AtomIJNS4_4SM904GMMA30MMA_64x64x32_F32E4M3E4M3_SS_TNILNSO_7ScaleInE1ELSQ_1EEEEEENS4_6LayoutINS5_IJNSA_ILi2EEESB_SB_EEENS5_IJSB_NSA_ILi0EEESW_EEEEENS5_IJNS4_10UnderscoreESZ_SZ_EEEEENS4_13SM90_TMA_LOADENS4_14ComposedLayoutINS4_7SwizzleILi1ELi4ELi3EEENS4_18smem_ptr_flag_bitsILi8EEENST_INS5_IJNSA_ILi8EEESH_EEENS5_IJSH_SB_EEEEEEEvNS4_8identityES12_S1C_vS1D_EENS_8epilogue10collective6detail29Sm90TmaWarpSpecializedAdapterINS1G_15DefaultEpilogueISJ_SK_SK_NS1F_6thread17LinearCombinationISJ_Li1EffLNS1K_9ScaleType4KindE0ELNS_15FloatRoundStyleE2ESJ_EENS1_15EpilogueDefaultEEEEEvvEEEEvNT_6ParamsE)
        /*0020*/ 	.word	0x00000000
.L_16:


//--------------------- .nv.compat                --------------------------
	.section	.nv.compat,"",@"SHT_CUDA_COMPAT_INFO"
	.align	4
        /*0000*/ 	.byte	0x02, 0x09, 0x01, 0x00, 0x02, 0x02, 0x04, 0x00, 0x02, 0x05, 0x05, 0x00, 0x03, 0x07, 0x01, 0x01
        /*0010*/ 	.byte	0x02, 0x03, 0x01, 0x00, 0x02, 0x06, 0x01, 0x00, 0x04, 0x0b, 0x08, 0x00, 0x00, 0x00, 0x00, 0x00
        /*0020*/ 	.byte	0x00, 0x00, 0x00, 0x00


//--------------------- .nv.info._ZN7cutlass13device_kernelINS_4gemm6kernel13GemmUniversalIN4cute5tupleIJiiiiEEENS1_10collective13CollectiveMmaINS1_37MainloopSm90TmaGmmaWarpSpecializedFP8ILi7ENS5_IJNS4_1CILi1EEESB_SB_EEENS1_35KernelTmaWarpSpecializedCooperativeEEENS5_IJNSA_ILi128EEENSA_ILi64EEENSA_ILi32EEEEEENS_12float_e4m3_tENS5_IJlSB_lEEESJ_SK_NS4_8TiledMMAINS4_8MMA_AtomIJNS4_4SM904GMMA30MMA_64x64x32_F32E4M3E4M3_SS_TNILNSO_7ScaleInE1ELSQ_1EEEEEENS4_6LayoutINS5_IJNSA_ILi2EEESB_SB_EEENS5_IJSB_NSA_ILi0EEESW_EEEEENS5_IJNS4_10UnderscoreESZ_SZ_EEEEENS4_13SM90_TMA_LOADENS4_14ComposedLayoutINS4_7SwizzleILi1ELi4ELi3EEENS4_18smem_ptr_flag_bitsILi8EEENST_INS5_IJNSA_ILi8EEESH_EEENS5_IJSH_SB_EEEEEEEvNS4_8identityES12_S1C_vS1D_EENS_8epilogue10collective6detail29Sm90TmaWarpSpecializedAdapterINS1G_15DefaultEpilogueISJ_SK_SK_NS1F_6thread17LinearCombinationISJ_Li1EffLNS1K_9ScaleType4KindE0ELNS_15FloatRoundStyleE2ESJ_EENS1_15EpilogueDefaultEEEEEvvEEEEvNT_6ParamsE --------------------------
	.section	.nv.info._ZN7cutlass13device_kernelINS_4gemm6kernel13GemmUniversalIN4cute5tupleIJiiiiEEENS1_10collective13CollectiveMmaINS1_37MainloopSm90TmaGmmaWarpSpecializedFP8ILi7ENS5_IJNS4_1CILi1EEESB_SB_EEENS1_35KernelTmaWarpSpecializedCooperativeEEENS5_IJNSA_ILi128EEENSA_ILi64EEENSA_ILi32EEEEEENS_12float_e4m3_tENS5_IJlSB_lEEESJ_SK_NS4_8TiledMMAINS4_8MMA_AtomIJNS4_4SM904GMMA30MMA_64x64x32_F32E4M3E4M3_SS_TNILNSO_7ScaleInE1ELSQ_1EEEEEENS4_6LayoutINS5_IJNSA_ILi2EEESB_SB_EEENS5_IJSB_NSA_ILi0EEESW_EEEEENS5_IJNS4_10UnderscoreESZ_SZ_EEEEENS4_13SM90_TMA_LOADENS4_14ComposedLayoutINS4_7SwizzleILi1ELi4ELi3EEENS4_18smem_ptr_flag_bitsILi8EEENST_INS5_IJNSA_ILi8EEESH_EEENS5_IJSH_SB_EEEEEEEvNS4_8identityES12_S1C_vS1D_EENS_8epilogue10collective6detail29Sm90TmaWarpSpecializedAdapterINS1G_15DefaultEpilogueISJ_SK_SK_NS1F_6thread17LinearCombinationISJ_Li1EffLNS1K_9ScaleType4KindE0ELNS_15FloatRoundStyleE2ESJ_EENS1_15EpilogueDefaultEEEEEvvEEEEvNT_6ParamsE,"",@"SHT_CUDA_INFO"
	.sectionflags	@""
	.align	4


	//----- nvinfo : EIATTR_CUDA_API_VERSION
	.align		4
        /*0000*/ 	.byte	0x04, 0x37
        /*0002*/ 	.short	(.L_18 - .L_17)
.L_17:
        /*0004*/ 	.word	0x00000082


	//----- nvinfo : EIATTR_KPARAM_INFO
	.align		4
.L_18:
        /*0008*/ 	.byte	0x04, 0x17
        /*000a*/ 	.short	(.L_20 - .L_19)
.L_19:
        /*000c*/ 	.word	0x00000000
        /*0010*/ 	.short	0x0000
        /*0012*/ 	.short	0x0070
        /*0014*/ 	.byte	0x00, 0xf0, 0x01, 0x10


	//----- nvinfo : EIATTR_SPARSE_MMA_MASK
	.align		4
.L_20:
        /*0018*/ 	.byte	0x03, 0x50
        /*001a*/ 	.short	0x0000


	//----- nvinfo : EIATTR_MAXREG_COUNT
	.align		4
        /*001c*/ 	.byte	0x03, 0x1b
        /*001e*/ 	.short	0x00a8


	//----- nvinfo : EIATTR_NUM_BARRIERS
	.align		4
        /*0020*/ 	.byte	0x02, 0x4c
        /*0022*/ 	.byte	0x01
	.zero		1


	//----- nvinfo : EIATTR_MERCURY_ISA_VERSION
	.align		4
        /*0024*/ 	.byte	0x03, 0x5f
        /*0026*/ 	.short	0x0101


	//----- nvinfo : EIATTR_INT_WARP_WIDE_INSTR_OFFSETS
	.align		4
        /*0028*/ 	.byte	0x04, 0x31
        /*002a*/ 	.short	(.L_22 - .L_21)


	//   ....[0]....
.L_21:
        /*002c*/ 	.word	0x00000400


	//   ....[1]....
        /*0030*/ 	.word	0x00000410


	//   ....[2]....
        /*0034*/ 	.word	0x00000520


	//----- nvinfo : EIATTR_COOP_GROUP_MASK_REGIDS
	.align		4
.L_22:
        /*0038*/ 	.byte	0x04, 0x29
        /*003a*/ 	.short	(.L_24 - .L_23)


	//   ....[0]....
.L_23:
        /*003c*/ 	.word	0xffffffff


	//   ....[1]....
        /*0040*/ 	.word	0xffffffff


	//   ....[2]....
        /*0044*/ 	.word	0xffffffff


	//   ....[3]....
        /*0048*/ 	.word	0xffffffff


	//   ....[4]....
        /*004c*/ 	.word	0xffffffff


	//----- nvinfo : EIATTR_COOP_GROUP_INSTR_OFFSETS
	.align		4
.L_24:
        /*0050*/ 	.byte	0x04, 0x28
        /*0052*/ 	.short	(.L_26 - .L_25)


	//   ....[0]....
.L_25:
        /*0054*/ 	.word	0x00000060


	//   ....[1]....
        /*0058*/ 	.word	0x00000070


	//   ....[2]....
        /*005c*/ 	.word	0x00000130


	//   ....[3]....
        /*0060*/ 	.word	0x00000320


	//   ....[4]....
        /*0064*/ 	.word	0x00001040


	//----- nvinfo : EIATTR_REG_RECONFIG
	.align		4
.L_26:
        /*0068*/ 	.byte	0x01, 0x54
	.zero		2


	//----- nvinfo : EIATTR_MBARRIER_INSTR_OFFSETS
	.align		4
        /*006c*/ 	.byte	0x04, 0x39
        /*006e*/ 	.short	(.L_28 - .L_27)


	//   ....[0]....
.L_27:
        /*0070*/ 	.word	0x00000230
        /*0074*/ 	.word	0x000000ff
        /*0078*/ 	.word	0x00000000
        /*007c*/ 	.short	0x0100
        /*007e*/ 	.byte	0x08
	.zero		1


	//   ....[1]....
        /*0080*/ 	.word	0x00000240
        /*0084*/ 	.word	0x000000ff
        /*0088*/ 	.word	0x00000038
        /*008c*/ 	.short	0x0100
        /*008e*/ 	.byte	0x08
	.zero		1


	//   ....[2]....
        /*0090*/ 	.word	0x00000250
        /*0094*/ 	.word	0x000000ff
        /*0098*/ 	.word	0x00000008
        /*009c*/ 	.short	0x0100
        /*009e*/ 	.byte	0x08
	.zero		1


	//   ....[3]....
        /*00a0*/ 	.word	0x00000260
        /*00a4*/ 	.word	0x000000ff
        /*00a8*/ 	.word	0x00000040
        /*00ac*/ 	.short	0x0100
        /*00ae*/ 	.byte	0x08
	.zero		1


	//   ....[4]....
        /*00b0*/ 	.word	0x00000270
        /*00b4*/ 	.word	0x000000ff
        /*00b8*/ 	.word	0x00000010
        /*00bc*/ 	.short	0x0100
        /*00be*/ 	.byte	0x08
	.zero		1


	//   ....[5]....
        /*00c0*/ 	.word	0x00000280
        /*00c4*/ 	.word	0x000000ff
        /*00c8*/ 	.word	0x00000048
        /*00cc*/ 	.short	0x0100
        /*00ce*/ 	.byte	0x08
	.zero		1


	//   ....[6]....
        /*00d0*/ 	.word	0x00000290
        /*00d4*/ 	.word	0x000000ff
        /*00d8*/ 	.word	0x00000018
        /*00dc*/ 	.short	0x0100
        /*00de*/ 	.byte	0x08
	.zero		1


	//   ....[7]....
        /*00e0*/ 	.word	0x000002a0
        /*00e4*/ 	.word	0x000000ff
        /*00e8*/ 	.word	0x00000050
        /*00ec*/ 	.short	0x0100
        /*00ee*/ 	.byte	0x08
	.zero		1


	//   ....[8]....
        /*00f0*/ 	.word	0x000002b0
        /*00f4*/ 	.word	0x000000ff
        /*00f8*/ 	.word	0x00000020
        /*00fc*/ 	.short	0x0100
        /*00fe*/ 	.byte	0x08
	.zero		1


	//   ....[9]....
        /*0100*/ 	.word	0x000002c0
        /*0104*/ 	.word	0x000000ff
        /*0108*/ 	.word	0x00000058
        /*010c*/ 	.short	0x0100
        /*010e*/ 	.byte	0x08
	.zero		1


	//   ....[10]....
        /*0110*/ 	.word	0x000002d0
        /*0114*/ 	.word	0x000000ff
        /*0118*/ 	.word	0x00000028
        /*011c*/ 	.short	0x0100
        /*011e*/ 	.byte	0x08
	.zero		1


	//   ....[11]....
        /*0120*/ 	.word	0x000002e0
        /*0124*/ 	.word	0x000000ff
        /*0128*/ 	.word	0x00000060
        /*012c*/ 	.short	0x0100
        /*012e*/ 	.byte	0x08
	.zero		1


	//   ....[12]....
        /*0130*/ 	.word	0x000002f0
        /*0134*/ 	.word	0x000000ff
        /*0138*/ 	.word	0x00000030
        /*013c*/ 	.short	0x0100
        /*013e*/ 	.byte	0x08
	.zero		1


	//   ....[13]....
        /*0140*/ 	.word	0x00000300
        /*0144*/ 	.word	0x000000ff
        /*0148*/ 	.word	0x00000068
        /*014c*/ 	.short	0x0100
        /*014e*/ 	.byte	0x08
	.zero		1


	//   ....[14]....
        /*0150*/ 	.word	0x00000590
        /*0154*/ 	.word	0x000000ff
        /*0158*/ 	.word	0x00000080
        /*015c*/ 	.short	0x0100
        /*015e*/ 	.byte	0x06
	.zero		1


	//   ....[15]....
        /*0160*/ 	.word	0x000005f0
        /*0164*/ 	.word	0x000000ff
        /*0168*/ 	.word	0x00000088
        /*016c*/ 	.short	0x0100
        /*016e*/ 	.byte	0x06
	.zero		1


	//   ....[16]....
        /*0170*/ 	.word	0x00001370
        /*0174*/ 	.word	0x000000ff
        /*0178*/ 	.word	0x00000000
        /*017c*/ 	.short	0x010a
        /*017e*/ 	.byte	0x06
	.zero		1


	//   ....[17]....
        /*0180*/ 	.word	0x000013b0
        /*0184*/ 	.word	0x000000ff
        /*0188*/ 	.word	0x00000000
        /*018c*/ 	.short	0x010a
        /*018e*/ 	.byte	0x06
	.zero		1


	//   ....[18]....
        /*0190*/ 	.word	0x00001990
        /*0194*/ 	.word	0x000000ff
        /*0198*/ 	.word	0x00000000
        /*019c*/ 	.short	0x010a
        /*019e*/ 	.byte	0x0c
	.zero		1


	//   ....[19]....
        /*01a0*/ 	.word	0x000019d0
        /*01a4*/ 	.word	0x000000ff
        /*01a8*/ 	.word	0x00000000
        /*01ac*/ 	.short	0x010a
        /*01ae*/ 	.byte	0x0c
	.zero		1


	//   ....[20]....
        /*01b0*/ 	.word	0x00001db0
        /*01b4*/ 	.word	0x000000ff
        /*01b8*/ 	.word	0x00000000
        /*01bc*/ 	.short	0x0101
        /*01be*/ 	.byte	0x08
	.zero		1


	//   ....[21]....
        /*01c0*/ 	.word	0x00002220
        /*01c4*/ 	.word	0x000000ff
        /*01c8*/ 	.word	0x00000000
        /*01cc*/ 	.short	0x0101
        /*01ce*/ 	.byte	0x06
	.zero		1


	//   ....[22]....
        /*01d0*/ 	.word	0x00005be0
        /*01d4*/ 	.word	0x00000012
        /*01d8*/ 	.word	0x00000038
        /*01dc*/ 	.short	0x010a
        /*01de*/ 	.byte	0x3f
	.zero		1


	//   ....[23]....
        /*01e0*/ 	.word	0x00005fc0
        /*01e4*/ 	.word	0x00000008
        /*01e8*/ 	.word	0x00000088
        /*01ec*/ 	.short	0x0101
        /*01ee*/ 	.byte	0x3f
	.zero		1


	//   ....[24]....
        /*01f0*/ 	.word	0x000066d0
        /*01f4*/ 	.word	0x00000005
        /*01f8*/ 	.word	0x00000000
        /*01fc*/ 	.short	0x010a
        /*01fe*/ 	.byte	0x3f
	.zero		1


	//   ....[25]....
        /*0200*/ 	.word	0x00006750
        /*0204*/ 	.word	0x00000007
        /*0208*/ 	.word	0x00000000
        /*020c*/ 	.short	0x010a
        /*020e*/ 	.byte	0x3f
	.zero		1


	//   ....[26]....
        /*0210*/ 	.word	0x000067e0
        /*0214*/ 	.word	0x00000006
        /*0218*/ 	.word	0x00000000
        /*021c*/ 	.short	0x010a
        /*021e*/ 	.byte	0x3f
	.zero		1


	//   ....[27]....
        /*0220*/ 	.word	0x00006870
        /*0224*/ 	.word	0x00000009
        /*0228*/ 	.word	0x00000000
        /*022c*/ 	.short	0x010a
        /*022e*/ 	.byte	0x3f
	.zero		1


	//   ....[28]....
        /*0230*/ 	.word	0x00006900
        /*0234*/ 	.word	0x00000008
        /*0238*/ 	.word	0x00000000
        /*023c*/ 	.short	0x010a
        /*023e*/ 	.byte	0x3f
	.zero		1


	//   ....[29]....
        /*0240*/ 	.word	0x00006990
        /*0244*/ 	.word	0x0000000b
        /*0248*/ 	.word	0x00000000
        /*024c*/ 	.short	0x010a
        /*024e*/ 	.byte	0x3f
	.zero		1


	//   ....[30]....
        /*0250*/ 	.word	0x00006a20
        /*0254*/ 	.word	0x00000003
        /*0258*/ 	.word	0x00000000
        /*025c*/ 	.short	0x010a
        /*025e*/ 	.byte	0x3f
	.zero		1


	//   ....[31]....
        /*0260*/ 	.word	0x00006a90
        /*0264*/ 	.word	0x00000007
        /*0268*/ 	.word	0x00000000
        /*026c*/ 	.short	0x010a
        /*026e*/ 	.byte	0x3f
	.zero		1


	//   ....[32]....
        /*0270*/ 	.word	0x00006af0
        /*0274*/ 	.word	0x00000008
        /*0278*/ 	.word	0x00000000
        /*027c*/ 	.short	0x010a
        /*027e*/ 	.byte	0x3f
	.zero		1


	//   ....[33]....
        /*0280*/ 	.word	0x00006bc0
        /*0284*/ 	.word	0x00000012
        /*0288*/ 	.word	0x00000038
        /*028c*/ 	.short	0x010a
        /*028e*/ 	.byte	0x3f
	.zero		1


	//   ....[34]....
        /*0290*/ 	.word	0x00006ca0
        /*0294*/ 	.word	0x00000005
        /*0298*/ 	.word	0x00000000
        /*029c*/ 	.short	0x010a
        /*029e*/ 	.byte	0x3f
	.zero		1


	//   ....[35]....
        /*02a0*/ 	.word	0x00006cf0
        /*02a4*/ 	.word	0x00000007
        /*02a8*/ 	.word	0x00000000
        /*02ac*/ 	.short	0x010a
        /*02ae*/ 	.byte	0x3f
	.zero		1


	//   ....[36]....
        /*02b0*/ 	.word	0x00006d40
        /*02b4*/ 	.word	0x00000006
        /*02b8*/ 	.word	0x00000000
        /*02bc*/ 	.short	0x010a
        /*02be*/ 	.byte	0x3f
	.zero		1


	//   ....[37]....
        /*02c0*/ 	.word	0x00006d90
        /*02c4*/ 	.word	0x00000009
        /*02c8*/ 	.word	0x00000000
        /*02cc*/ 	.short	0x010a
        /*02ce*/ 	.byte	0x3f
	.zero		1


	//   ....[38]....
        /*02d0*/ 	.word	0x00006de0
        /*02d4*/ 	.word	0x00000008
        /*02d8*/ 	.word	0x00000000
        /*02dc*/ 	.short	0x010a
        /*02de*/ 	.byte	0x3f
	.zero		1


	//   ....[39]....
        /*02e0*/ 	.word	0x00006e30
        /*02e4*/ 	.word	0x0000000b
        /*02e8*/ 	.word	0x00000000
        /*02ec*/ 	.short	0x010a
        /*02ee*/ 	.byte	0x3f
	.zero		1


	//----- nvinfo : EIATTR_NUM_MBARRIERS
	.align		4
.L_28:
        /*02f0*/ 	.byte	0x03, 0x38
        /*02f2*/ 	.short	0x0010


	//----- nvinfo : EIATTR_EXIT_INSTR_OFFSETS
	.align		4
        /*02f4*/ 	.byte	0x04, 0x1c
        /*02f6*/ 	.short	(.L_30 - .L_29)


	//   ....[0]....
.L_29:
        /*02f8*/ 	.word	0x00000640


	//   ....[1]....
        /*02fc*/ 	.word	0x00000f10


	//   ....[2]....
        /*0300*/ 	.word	0x00005240


	//   ....[3]....
        /*0304*/ 	.word	0x00005880


	//   ....[4]....
        /*0308*/ 	.word	0x00006a70


	//----- nvinfo : EIATTR_MAX_THREADS
	.align		4
.L_30:
        /*030c*/ 	.byte	0x04, 0x05
        /*030e*/ 	.short	(.L_32 - .L_31)
.L_31:
        /*0310*/ 	.word	0x00000180
        /*0314*/ 	.word	0x00000001
        /*0318*/ 	.word	0x00000001


	//----- nvinfo : EIATTR_CRS_STACK_SIZE
	.align		4
.L_32:
        /*031c*/ 	.byte	0x04, 0x1e
        /*031e*/ 	.short	(.L_34 - .L_33)
.L_33:
        /*0320*/ 	.word	0x00000000


	//----- nvinfo : EIATTR_CBANK_PARAM_SIZE
	.align		4
.L_34:
        /*0324*/ 	.byte	0x03, 0x19
        /*0326*/ 	.short	0x0470


	//----- nvinfo : EIATTR_PARAM_CBANK
	.align		4
        /*0328*/ 	.byte	0x04, 0x0a
        /*032a*/ 	.short	(.L_36 - .L_35)
	.align		4
.L_35:
        /*032c*/ 	.word	index@(.nv.constant0._ZN7cutlass13device_kernelINS_4gemm6kernel13GemmUniversalIN4cute5tupleIJiiiiEEENS1_10collective13CollectiveMmaINS1_37MainloopSm90TmaGmmaWarpSpecializedFP8ILi7ENS5_IJNS4_1CILi1EEESB_SB_EEENS1_35KernelTmaWarpSpecializedCooperativeEEENS5_IJNSA_ILi128EEENSA_ILi64EEENSA_ILi32EEEEEENS_12float_e4m3_tENS5_IJlSB_lEEESJ_SK_NS4_8TiledMMAINS4_8MMA_AtomIJNS4_4SM904GMMA30MMA_64x64x32_F32E4M3E4M3_SS_TNILNSO_7ScaleInE1ELSQ_1EEEEEENS4_6LayoutINS5_IJNSA_ILi2EEESB_SB_EEENS5_IJSB_NSA_ILi0EEESW_EEEEENS5_IJNS4_10UnderscoreESZ_SZ_EEEEENS4_13SM90_TMA_LOADENS4_14ComposedLayoutINS4_7SwizzleILi1ELi4ELi3EEENS4_18smem_ptr_flag_bitsILi8EEENST_INS5_IJNSA_ILi8EEESH_EEENS5_IJSH_SB_EEEEEEEvNS4_8identityES12_S1C_vS1D_EENS_8epilogue10collective6detail29Sm90TmaWarpSpecializedAdapterINS1G_15DefaultEpilogueISJ_SK_SK_NS1F_6thread17LinearCombinationISJ_Li1EffLNS1K_9ScaleType4KindE0ELNS_15FloatRoundStyleE2ESJ_EENS1_15EpilogueDefaultEEEEEvvEEEEvNT_6ParamsE)
        /*0330*/ 	.short	0x0210
        /*0332*/ 	.short	0x0470


	//----- nvinfo : EIATTR_SW_WAR
	.align		4
.L_36:
        /*0334*/ 	.byte	0x04, 0x36
        /*0336*/ 	.short	(.L_38 - .L_37)
.L_37:
        /*0338*/ 	.word	0x00000008
.L_38:


//--------------------- .nv.callgraph             --------------------------
	.section	.nv.callgraph,"",@"SHT_CUDA_CALLGRAPH"
	.align	4
	.sectionentsize	8
	.align		4
        /*0000*/ 	.word	0x00000000
	.align		4
        /*0004*/ 	.word	0xffffffff
	.align		4
        /*0008*/ 	.word	0x00000000
	.align		4
        /*000c*/ 	.word	0xfffffffe
	.align		4
        /*0010*/ 	.word	0x00000000
	.align		4
        /*0014*/ 	.word	0xfffffffd
	.align		4
        /*0018*/ 	.word	0x00000000
	.align		4
        /*001c*/ 	.word	0xfffffffc


//--------------------- .nv.constant4             --------------------------
	.section	.nv.constant4,"a",@progbits
	.align	8
	.align		8
.nv.constant4:
        /*0000*/ 	.dword	_ZN40_INTERNAL_d7a27d1d_4_k_cu_3068bb55_203784cuda3std3__45__cpo5beginE
	.align		8
        /*0008*/ 	.dword	_ZN40_INTERNAL_d7a27d1d_4_k_cu_3068bb55_203784cuda3std3__45__cpo3endE
	.align		8
        /*0010*/ 	.dword	_ZN40_INTERNAL_d7a27d1d_4_k_cu_3068bb55_203784cuda3std3__45__cpo6cbeginE
	.align		8
        /*0018*/ 	.dword	_ZN40_INTERNAL_d7a27d1d_4_k_cu_3068bb55_203784cuda3std3__45__cpo4cendE
	.align		8
        /*0020*/ 	.dword	_ZN40_INTERNAL_d7a27d1d_4_k_cu_3068bb55_203784cuda3std3__442_GLOBAL__N__d7a27d1d_4_k_cu_3068bb55_203786ignoreE
	.align		8
        /*0028*/ 	.dword	_ZN40_INTERNAL_d7a27d1d_4_k_cu_3068bb55_203784cuda3std3__419piecewise_constructE
	.align		8
        /*0030*/ 	.dword	_ZN40_INTERNAL_d7a27d1d_4_k_cu_3068bb55_203784cuda3std3__48in_placeE
	.align		8
        /*0038*/ 	.dword	_ZN40_INTERNAL_d7a27d1d_4_k_cu_3068bb55_203784cuda3std6ranges3__45__cpo4swapE
	.align		8
        /*0040*/ 	.dword	_ZN40_INTERNAL_d7a27d1d_4_k_cu_3068bb55_203784cuda3std6ranges3__45__cpo9iter_moveE
	.align		8
        /*0048*/ 	.dword	_ZN40_INTERNAL_d7a27d1d_4_k_cu_3068bb55_203784cute7productE
	.align		8
        /*0050*/ 	.dword	_ZN40_INTERNAL_d7a27d1d_4_k_cu_3068bb55_203784cute1_E


//--------------------- .text._ZN7cutlass13device_kernelINS_4gemm6kernel13GemmUniversalIN4cute5tupleIJiiiiEEENS1_10collective13CollectiveMmaINS1_37MainloopSm90TmaGmmaWarpSpecializedFP8ILi7ENS5_IJNS4_1CILi1EEESB_SB_EEENS1_35KernelTmaWarpSpecializedCooperativeEEENS5_IJNSA_ILi128EEENSA_ILi64EEENSA_ILi32EEEEEENS_12float_e4m3_tENS5_IJlSB_lEEESJ_SK_NS4_8TiledMMAINS4_8MMA_AtomIJNS4_4SM904GMMA30MMA_64x64x32_F32E4M3E4M3_SS_TNILNSO_7ScaleInE1ELSQ_1EEEEEENS4_6LayoutINS5_IJNSA_ILi2EEESB_SB_EEENS5_IJSB_NSA_ILi0EEESW_EEEEENS5_IJNS4_10UnderscoreESZ_SZ_EEEEENS4_13SM90_TMA_LOADENS4_14ComposedLayoutINS4_7SwizzleILi1ELi4ELi3EEENS4_18smem_ptr_flag_bitsILi8EEENST_INS5_IJNSA_ILi8EEESH_EEENS5_IJSH_SB_EEEEEEEvNS4_8identityES12_S1C_vS1D_EENS_8epilogue10collective6detail29Sm90TmaWarpSpecializedAdapterINS1G_15DefaultEpilogueISJ_SK_SK_NS1F_6thread17LinearCombinationISJ_Li1EffLNS1K_9ScaleType4KindE0ELNS_15FloatRoundStyleE2ESJ_EENS1_15EpilogueDefaultEEEEEvvEEEEvNT_6ParamsE --------------------------
	.section	.text._ZN7cutlass13device_kernelINS_4gemm6kernel13GemmUniversalIN4cute5tupleIJiiiiEEENS1_10collective13CollectiveMmaINS1_37MainloopSm90TmaGmmaWarpSpecializedFP8ILi7ENS5_IJNS4_1CILi1EEESB_SB_EEENS1_35KernelTmaWarpSpecializedCooperativeEEENS5_IJNSA_ILi128EEENSA_ILi64EEENSA_ILi32EEEEEENS_12float_e4m3_tENS5_IJlSB_lEEESJ_SK_NS4_8TiledMMAINS4_8MMA_AtomIJNS4_4SM904GMMA30MMA_64x64x32_F32E4M3E4M3_SS_TNILNSO_7ScaleInE1ELSQ_1EEEEEENS4_6LayoutINS5_IJNSA_ILi2EEESB_SB_EEENS5_IJSB_NSA_ILi0EEESW_EEEEENS5_IJNS4_10UnderscoreESZ_SZ_EEEEENS4_13SM90_TMA_LOADENS4_14ComposedLayoutINS4_7SwizzleILi1ELi4ELi3EEENS4_18smem_ptr_flag_bitsILi8EEENST_INS5_IJNSA_ILi8EEESH_EEENS5_IJSH_SB_EEEEEEEvNS4_8identityES12_S1C_vS1D_EENS_8epilogue10collective6detail29Sm90TmaWarpSpecializedAdapterINS1G_15DefaultEpilogueISJ_SK_SK_NS1F_6thread17LinearCombinationISJ_Li1EffLNS1K_9ScaleType4KindE0ELNS_15FloatRoundStyleE2ESJ_EENS1_15EpilogueDefaultEEEEEvvEEEEvNT_6ParamsE,"ax",@progbits
	.align	128
.text._ZN7cutlass13device_kernelINS_4gemm6kernel13GemmUniversalIN4cute5tupleIJiiiiEEENS1_10collective13CollectiveMmaINS1_37MainloopSm90TmaGmmaWarpSpecializedFP8ILi7ENS5_IJNS4_1CILi1EEESB_SB_EEENS1_35KernelTmaWarpSpecializedCooperativeEEENS5_IJNSA_ILi128EEENSA_ILi64EEENSA_ILi32EEEEEENS_12float_e4m3_tENS5_IJlSB_lEEESJ_SK_NS4_8TiledMMAINS4_8MMA_AtomIJNS4_4SM904GMMA30MMA_64x64x32_F32E4M3E4M3_SS_TNILNSO_7ScaleInE1ELSQ_1EEEEEENS4_6LayoutINS5_IJNSA_ILi2EEESB_SB_EEENS5_IJSB_NSA_ILi0EEESW_EEEEENS5_IJNS4_10UnderscoreESZ_SZ_EEEEENS4_13SM90_TMA_LOADENS4_14ComposedLayoutINS4_7SwizzleILi1ELi4ELi3EEENS4_18smem_ptr_flag_bitsILi8EEENST_INS5_IJNSA_ILi8EEESH_EEENS5_IJSH_SB_EEEEEEEvNS4_8identityES12_S1C_vS1D_EENS_8epilogue10collective6detail29Sm90TmaWarpSpecializedAdapterINS1G_15DefaultEpilogueISJ_SK_SK_NS1F_6thread17LinearCombinationISJ_Li1EffLNS1K_9ScaleType4KindE0ELNS_15FloatRoundStyleE2ESJ_EENS1_15EpilogueDefaultEEEEEvvEEEEvNT_6ParamsE:
        .type           _ZN7cutlass13device_kernelINS_4gemm6kernel13GemmUniversalIN4cute5tupleIJiiiiEEENS1_10collective13CollectiveMmaINS1_37MainloopSm90TmaGmmaWarpSpecializedFP8ILi7ENS5_IJNS4_1CILi1EEESB_SB_EEENS1_35KernelTmaWarpSpecializedCooperativeEEENS5_IJNSA_ILi128EEENSA_ILi64EEENSA_ILi32EEEEEENS_12float_e4m3_tENS5_IJlSB_lEEESJ_SK_NS4_8TiledMMAINS4_8MMA_AtomIJNS4_4SM904GMMA30MMA_64x64x32_F32E4M3E4M3_SS_TNILNSO_7ScaleInE1ELSQ_1EEEEEENS4_6LayoutINS5_IJNSA_ILi2EEESB_SB_EEENS5_IJSB_NSA_ILi0EEESW_EEEEENS5_IJNS4_10UnderscoreESZ_SZ_EEEEENS4_13SM90_TMA_LOADENS4_14ComposedLayoutINS4_7SwizzleILi1ELi4ELi3EEENS4_18smem_ptr_flag_bitsILi8EEENST_INS5_IJNSA_ILi8EEESH_EEENS5_IJSH_SB_EEEEEEEvNS4_8identityES12_S1C_vS1D_EENS_8epilogue10collective6detail29Sm90TmaWarpSpecializedAdapterINS1G_15DefaultEpilogueISJ_SK_SK_NS1F_6thread17LinearCombinationISJ_Li1EffLNS1K_9ScaleType4KindE0ELNS_15FloatRoundStyleE2ESJ_EENS1_15EpilogueDefaultEEEEEvvEEEEvNT_6ParamsE,@function
        .size           _ZN7cutlass13device_kernelINS_4gemm6kernel13GemmUniversalIN4cute5tupleIJiiiiEEENS1_10collective13CollectiveMmaINS1_37MainloopSm90TmaGmmaWarpSpecializedFP8ILi7ENS5_IJNS4_1CILi1EEESB_SB_EEENS1_35KernelTmaWarpSpecializedCooperativeEEENS5_IJNSA_ILi128EEENSA_ILi64EEENSA_ILi32EEEEEENS_12float_e4m3_tENS5_IJlSB_lEEESJ_SK_NS4_8TiledMMAINS4_8MMA_AtomIJNS4_4SM904GMMA30MMA_64x64x32_F32E4M3E4M3_SS_TNILNSO_7ScaleInE1ELSQ_1EEEEEENS4_6LayoutINS5_IJNSA_ILi2EEESB_SB_EEENS5_IJSB_NSA_ILi0EEESW_EEEEENS5_IJNS4_10UnderscoreESZ_SZ_EEEEENS4_13SM90_TMA_LOADENS4_14ComposedLayoutINS4_7SwizzleILi1ELi4ELi3EEENS4_18smem_ptr_flag_bitsILi8EEENST_INS5_IJNSA_ILi8EEESH_EEENS5_IJSH_SB_EEEEEEEvNS4_8identityES12_S1C_vS1D_EENS_8epilogue10collective6detail29Sm90TmaWarpSpecializedAdapterINS1G_15DefaultEpilogueISJ_SK_SK_NS1F_6thread17LinearCombinationISJ_Li1EffLNS1K_9ScaleType4KindE0ELNS_15FloatRoundStyleE2ESJ_EENS1_15EpilogueDefaultEEEEEvvEEEEvNT_6ParamsE,(.L_x_143 - _ZN7cutlass13device_kernelINS_4gemm6kernel13GemmUniversalIN4cute5tupleIJiiiiEEENS1_10collective13CollectiveMmaINS1_37MainloopSm90TmaGmmaWarpSpecializedFP8ILi7ENS5_IJNS4_1CILi1EEESB_SB_EEENS1_35KernelTmaWarpSpecializedCooperativeEEENS5_IJNSA_ILi128EEENSA_ILi64EEENSA_ILi32EEEEEENS_12float_e4m3_tENS5_IJlSB_lEEESJ_SK_NS4_8TiledMMAINS4_8MMA_AtomIJNS4_4SM904GMMA30MMA_64x64x32_F32E4M3E4M3_SS_TNILNSO_7ScaleInE1ELSQ_1EEEEEENS4_6LayoutINS5_IJNSA_ILi2EEESB_SB_EEENS5_IJSB_NSA_ILi0EEESW_EEEEENS5_IJNS4_10UnderscoreESZ_SZ_EEEEENS4_13SM90_TMA_LOADENS4_14ComposedLayoutINS4_7SwizzleILi1ELi4ELi3EEENS4_18smem_ptr_flag_bitsILi8EEENST_INS5_IJNSA_ILi8EEESH_EEENS5_IJSH_SB_EEEEEEEvNS4_8identityES12_S1C_vS1D_EENS_8epilogue10collective6detail29Sm90TmaWarpSpecializedAdapterINS1G_15DefaultEpilogueISJ_SK_SK_NS1F_6thread17LinearCombinationISJ_Li1EffLNS1K_9ScaleType4KindE0ELNS_15FloatRoundStyleE2ESJ_EENS1_15EpilogueDefaultEEEEEvvEEEEvNT_6ParamsE)
        .other          _ZN7cutlass13device_kernelINS_4gemm6kernel13GemmUniversalIN4cute5tupleIJiiiiEEENS1_10collective13CollectiveMmaINS1_37MainloopSm90TmaGmmaWarpSpecializedFP8ILi7ENS5_IJNS4_1CILi1EEESB_SB_EEENS1_35KernelTmaWarpSpecializedCooperativeEEENS5_IJNSA_ILi128EEENSA_ILi64EEENSA_ILi32EEEEEENS_12float_e4m3_tENS5_IJlSB_lEEESJ_SK_NS4_8TiledMMAINS4_8MMA_AtomIJNS4_4SM904GMMA30MMA_64x64x32_F32E4M3E4M3_SS_TNILNSO_7ScaleInE1ELSQ_1EEEEEENS4_6LayoutINS5_IJNSA_ILi2EEESB_SB_EEENS5_IJSB_NSA_ILi0EEESW_EEEEENS5_IJNS4_10UnderscoreESZ_SZ_EEEEENS4_13SM90_TMA_LOADENS4_14ComposedLayoutINS4_7SwizzleILi1ELi4ELi3EEENS4_18smem_ptr_flag_bitsILi8EEENST_INS5_IJNSA_ILi8EEESH_EEENS5_IJSH_SB_EEEEEEEvNS4_8identityES12_S1C_vS1D_EENS_8epilogue10collective6detail29Sm90TmaWarpSpecializedAdapterINS1G_15DefaultEpilogueISJ_SK_SK_NS1F_6thread17LinearCombinationISJ_Li1EffLNS1K_9ScaleType4KindE0ELNS_15FloatRoundStyleE2ESJ_EENS1_15EpilogueDefaultEEEEEvvEEEEvNT_6ParamsE,@"STO_CUDA_ENTRY STV_DEFAULT"
_ZN7cutlass13device_kernelINS_4gemm6kernel13GemmUniversalIN4cute5tupleIJiiiiEEENS1_10collective13CollectiveMmaINS1_37MainloopSm90TmaGmmaWarpSpecializedFP8ILi7ENS5_IJNS4_1CILi1EEESB_SB_EEENS1_35KernelTmaWarpSpecializedCooperativeEEENS5_IJNSA_ILi128EEENSA_ILi64EEENSA_ILi32EEEEEENS_12float_e4m3_tENS5_IJlSB_lEEESJ_SK_NS4_8TiledMMAINS4_8MMA_AtomIJNS4_4SM904GMMA30MMA_64x64x32_F32E4M3E4M3_SS_TNILNSO_7ScaleInE1ELSQ_1EEEEEENS4_6LayoutINS5_IJNSA_ILi2EEESB_SB_EEENS5_IJSB_NSA_ILi0EEESW_EEEEENS5_IJNS4_10UnderscoreESZ_SZ_EEEEENS4_13SM90_TMA_LOADENS4_14ComposedLayoutINS4_7SwizzleILi1ELi4ELi3EEENS4_18smem_ptr_flag_bitsILi8EEENST_INS5_IJNSA_ILi8EEESH_EEENS5_IJSH_SB_EEEEEEEvNS4_8identityES12_S1C_vS1D_EENS_8epilogue10collective6detail29Sm90TmaWarpSpecializedAdapterINS1G_15DefaultEpilogueISJ_SK_SK_NS1F_6thread17LinearCombinationISJ_Li1EffLNS1K_9ScaleType4KindE0ELNS_15FloatRoundStyleE2ESJ_EENS1_15EpilogueDefaultEEEEEvvEEEEvNT_6ParamsE:
[----:B------:R-:W-:Y:S01]  /*0000*/  LDC R1, c[0x0][0x28] ;  /* 0x00000a00ff017b82 */ /* 0x000fe20000000800 */
[----:B------:R-:W0:Y:S01]  /*0010*/  S2R R2, SR_TID.X ;  /* 0x0000000000027919 */ /* 0x000e220000002100 */
[----:B------:R-:W-:Y:S01]  /*0020*/  ELECT P0, URZ, PT ;  /* 0x00000000003f782f */ /* 0x000fe20003800000 */
[----:B------:R-:W-:Y:S01]  /*0030*/  BSSY B0, `(.L_x_0) ;  /* 0x000000f000007945 */ /* 0x000fe20003800000 */
[--C-:B0-----:R-:W-:Y:S02]  /*0040*/  SHF.R.U32.HI R0, RZ, 0x5, R2.reuse ;  /* 0x00000005ff007819 */ /* 0x101fe40000011602 */
[----:B------:R-:W-:-:S03]  /*0050*/  SHF.R.U32.HI R4, RZ, 0x7, R2 ;  /* 0x00000007ff047819 */ /* 0x000fc60000011602 */
[----:B------:R-:W0:Y:S04]  /*0060*/  SHFL.IDX PT, R3, R0, RZ, 0x1f ;  /* 0x00001fff00037589 */ /* 0x000e2800000e0000 */
[----:B------:R1:W2:Y:S01]  /*0070*/  SHFL.IDX PT, R7, R4, RZ, 0x1f ;  /* 0x00001fff04077589 */ /* 0x0002a200000e0000 */
[----:B0-----:R-:W-:-:S13]  /*0080*/  ISETP.NE.OR P0, PT, R3, RZ, !P0 ;  /* 0x000000ff0300720c */ /* 0x001fda0004705670 */
[----:B-12---:R-:W-:Y:S05]  /*0090*/  @P0 BRA `(.L_x_1) ;  /* 0x0000000000200947 */ /* 0x006fea0003800000 */
[----:B------:R-:W-:Y:S02]  /*00a0*/  ULDC.64 UR4, c[0x0][0x198] ;  /* 0x0000660000047ab9 */ /* 0x000fe40000000a00 */
[----:B------:R-:W-:Y:S02]  /*00b0*/  UIADD3 UR6, UP0, UR4, 0xf0, URZ ;  /* 0x000000f004067890 */ /* 0x000fe4000ff1e03f */
[----:B------:R-:W-:Y:S02]  /*00c0*/  UIADD3 UR4, UP1, UR4, 0x1f0, URZ ;  /* 0x000001f004047890 */ /* 0x000fe4000ff3e03f */
[----:B------:R-:W-:Y:S02]  /*00d0*/  UIADD3.X UR7, URZ, UR5, URZ, UP0, !UPT ;  /* 0x000000053f077290 */ /* 0x000fe400087fe43f */
[----:B------:R-:W-:-:S07]  /*00e0*/  UIADD3.X UR5, URZ, UR5, URZ, UP1, !UPT ;  /* 0x000000053f057290 */ /* 0x000fce0008ffe43f */
[----:B------:R0:W-:Y:S02]  /*00f0*/  UTMACCTL.PF [UR6] ;  /* 0x00000000060079b9 */ /* 0x0001e40008040000 */
[----:B------:R0:W-:Y:S02]  /*0100*/  UTMACCTL.PF [UR4] ;  /* 0x00000000040079b9 */ /* 0x0001e40008040000 */
[----:B0-----:R-:W-:Y:S01]  /*0110*/  NOP ;  /* 0x0000000000007918 */ /* 0x001fe20000000000 */
.L_x_1:
[----:B------:R-:W-:Y:S05]  /*0120*/  BSYNC B0 ;  /* 0x0000000000007941 */ /* 0x000fea0003800000 */
.L_x_0:
[----:B------:R-:W0:Y:S02]  /*0130*/  SHFL.IDX PT, R4, R0, RZ, 0x1f ;  /* 0x00001fff00047589 */ /* 0x000e2400000e0000 */
[----:B0-----:R-:W-:-:S13]  /*0140*/  ISETP.NE.AND P0, PT, R4, RZ, PT ;  /* 0x000000ff0400720c */ /* 0x001fda0003f05270 */
[----:B------:R-:W-:Y:S05]  /*0150*/  @P0 BRA `(.L_x_2) ;  /* 0x0000000000700947 */ /* 0x000fea0003800000 */
[----:B------:R-:W0:Y:S01]  /*0160*/  S2UR UR8, SR_CgaCtaId ;  /* 0x00000000000879c3 */ /* 0x000e220000008800 */
[----:B------:R-:W-:Y:S01]  /*0170*/  UMOV UR4, 0x400 ;  /* 0x0000040000047882 */ /* 0x000fe20000000000 */
[----:B------:R-:W-:Y:S01]  /*0180*/  UMOV UR5, 0x1 ;  /* 0x0000000100057882 */ /* 0x000fe20000000000 */
[----:B------:R-:W-:Y:S01]  /*0190*/  UMOV UR6, 0x100 ;  /* 0x0000010000067882 */ /* 0x000fe20000000000 */
[----:B------:R-:W-:Y:S01]  /*01a0*/  ELECT P0, URZ, PT ;  /* 0x00000000003f782f */ /* 0x000fe20003800000 */
[----:B------:R-:W-:-:S04]  /*01b0*/  UIADD3 UR6, -UR6, 0x100000, URZ ;  /* 0x0010000006067890 */ /* 0x000fc8000fffe13f */
[----:B------:R-:W-:Y:S02]  /*01c0*/  USHF.L.U32 UR7, UR6, 0xb, URZ ;  /* 0x0000000b06077899 */ /* 0x000fe4000800063f */
[----:B------:R-:W-:Y:S02]  /*01d0*/  USHF.L.U32 UR6, UR6, 0x1, URZ ;  /* 0x0000000106067899 */ /* 0x000fe4000800063f */
[----:B0-----:R-:W-:Y:S02]  /*01e0*/  ULEA UR8, UR8, UR4, 0x18 ;  /* 0x0000000408087291 */ /* 0x001fe4000f8ec03f */
[----:B------:R-:W-:-:S04]  /*01f0*/  UIADD3 UR4, -UR5, 0x100000, URZ ;  /* 0x0010000005047890 */ /* 0x000fc8000fffe13f */
[----:B------:R-:W-:Y:S02]  /*0200*/  USHF.L.U32 UR5, UR4, 0xb, URZ ;  /* 0x0000000b04057899 */ /* 0x000fe4000800063f */
[----:B------:R-:W-:Y:S01]  /*0210*/  USHF.L.U32 UR4, UR4, 0x1, URZ ;  /* 0x0000000104047899 */ /* 0x000fe2000800063f */
[----:B------:R-:W0:Y:S11]  /*0220*/  FENCE.VIEW.ASYNC.S ;  /* 0x00000000000073c6 */ /* 0x000e360000000000 */
[----:B0-----:R0:W1:Y:S01]  /*0230*/  SYNCS.EXCH.64 URZ, [UR8], UR4 ;  /* 0x00000004083f75b2 */ /* 0x0010620008000100 */
[----:B------:R0:W2:Y:S01]  /*0240*/  SYNCS.EXCH.64 URZ, [UR8+0x38], UR6 ;  /* 0x00003806083f75b2 */ /* 0x0000a20008000100 */
[----:B------:R0:W3:Y:S01]  /*0250*/  SYNCS.EXCH.64 URZ, [UR8+0x8], UR4 ;  /* 0x00000804083f75b2 */ /* 0x0000e20008000100 */
[----:B------:R0:W4:Y:S01]  /*0260*/  SYNCS.EXCH.64 URZ, [UR8+0x40], UR6 ;  /* 0x00004006083f75b2 */ /* 0x0001220008000100 */
[----:B------:R0:W0:Y:S01]  /*0270*/  SYNCS.EXCH.64 URZ, [UR8+0x10], UR4 ;  /* 0x00001004083f75b2 */ /* 0x0000220008000100 */
        /* <DEDUP_REMOVED lines=9> */
[----:B------:R-:W-:Y:S01]  /*0310*/  NOP ;  /* 0x0000000000007918 */ /* 0x000fe20000000000 */
.L_x_2:
[----:B------:R-:W5:Y:S01]  /*0320*/  SHFL.IDX PT, R0, R0, RZ, 0x1f ;  /* 0x00001fff00007589 */ /* 0x000f6200000e0000 */
[----:B------:R-:W1:Y:S01]  /*0330*/  LDC R4, c[0x0][0x65c] ;  /* 0x00019700ff047b82 */ /* 0x000e620000000800 */
[----:B------:R-:W-:Y:S02]  /*0340*/  ELECT P0, URZ, PT ;  /* 0x00000000003f782f */ /* 0x000fe40003800000 */
[----:B------:R-:W-:Y:S01]  /*0350*/  ISETP.NE.AND P2, PT, R7, RZ, PT ;  /* 0x000000ff0700720c */ /* 0x000fe20003f45270 */
[----:B------:R-:W2:Y:S01]  /*0360*/  S2R R8, SR_CTAID.Y ;  /* 0x0000000000087919 */ /* 0x000ea20000002600 */
[----:B0-----:R-:W-:Y:S01]  /*0370*/  UMOV UR4, 0x20 ;  /* 0x0000002000047882 */ /* 0x001fe20000000000 */
[----:B------:R-:W-:Y:S01]  /*0380*/  NOP ;  /* 0x0000000000007918 */ /* 0x000fe20000000000 */
[----:B------:R-:W-:Y:S01]  /*0390*/  NOP ;  /* 0x0000000000007918 */ /* 0x000fe20000000000 */
[----:B------:R-:W0:Y:S01]  /*03a0*/  S2R R6, SR_CTAID.X ;  /* 0x0000000000067919 */ /* 0x000e220000002500 */
[----:B-----5:R-:W-:-:S02]  /*03b0*/  ISETP.NE.OR P0, PT, R0, RZ, !P0 ;  /* 0x000000ff0000720c */ /* 0x020fc40004705670 */
[----:B-1----:R-:W-:Y:S02]  /*03c0*/  ISETP.NE.AND P4, PT, R4, 0x1, PT ;  /* 0x000000010400780c */ /* 0x002fe40003f85270 */
[----:B------:R-:W-:-:S04]  /*03d0*/  SHF.R.S32.HI R4, RZ, 0x1f, R3 ;  /* 0x0000001fff047819 */ /* 0x000fc80000011403 */
[----:B------:R-:W-:-:S04]  /*03e0*/  LEA.HI R4, R4, R3, RZ, 0x2 ;  /* 0x0000000304047211 */ /* 0x000fc800078f10ff */
[----:B------:R-:W-:Y:S01]  /*03f0*/  LOP3.LUT R4, R4, 0xfffffffc, RZ, 0xc0, !PT ;  /* 0xfffffffc04047812 */ /* 0x000fe200078ec0ff */
[----:B------:R-:W-:Y:S01]  /*0400*/  VOTEU.ALL UP0, P0 ;  /* 0x00000000003f7886 */ /* 0x000fe20000000000 */
[----:B------:R-:W-:Y:S01]  /*0410*/  VOTEU.ALL UP1, P0 ;  /* 0x00000000003f7886 */ /* 0x000fe20000020000 */
[----:B------:R-:W0:Y:S01]  /*0420*/  @P4 LDC R9, c[0x0][0x10] ;  /* 0x00000400ff094b82 */ /* 0x000e220000000800 */
[----:B------:R-:W-:Y:S02]  /*0430*/  @P4 IMAD.MOV.U32 R5, RZ, RZ, RZ ;  /* 0x000000ffff054224 */ /* 0x000fe400078e00ff */
[----:B------:R-:W-:Y:S01]  /*0440*/  IMAD.IADD R3, R3, 0x1, -R4 ;  /* 0x0000000103037824 */ /* 0x000fe200078e0a04 */
[----:B------:R-:W-:Y:S01]  /*0450*/  @!UP0 UMOV UR6, 0x400 ;  /* 0x0000040000068882 */ /* 0x000fe20000000000 */
[----:B------:R-:W-:-:S04]  /*0460*/  @!UP0 UIADD3 UR4, -UR4, 0x100000, URZ ;  /* 0x0010000004048890 */ /* 0x000fc8000fffe13f */
[----:B------:R-:W-:Y:S02]  /*0470*/  @!UP0 USHF.L.U32 UR5, UR4, 0xb, URZ ;  /* 0x0000000b04058899 */ /* 0x000fe4000800063f */
[----:B------:R-:W-:Y:S01]  /*0480*/  @!UP0 USHF.L.U32 UR4, UR4, 0x1, URZ ;  /* 0x0000000104048899 */ /* 0x000fe2000800063f */
[----:B--2---:R-:W-:Y:S01]  /*0490*/  @P4 IMAD.MOV.U32 R4, RZ, RZ, R8 ;  /* 0x000000ffff044224 */ /* 0x004fe200078e0008 */
[----:B------:R-:W1:Y:S01]  /*04a0*/  @!UP0 S2UR UR7, SR_CgaCtaId ;  /* 0x00000000000789c3 */ /* 0x000e620000008800 */
[----:B------:R-:W-:-:S07]  /*04b0*/  @P4 IMAD.MOV.U32 R13, RZ, RZ, RZ ;  /* 0x000000ffff0d4224 */ /* 0x000fce00078e00ff */
[----:B------:R-:W2:Y:S01]  /*04c0*/  @!P4 LDC R11, c[0x0][0xc] ;  /* 0x00000300ff0bcb82 */ /* 0x000ea20000000800 */
[----:B0-----:R-:W-:-:S04]  /*04d0*/  @P4 IMAD.WIDE.U32 R4, R6, R9, R4 ;  /* 0x0000000906044225 */ /* 0x001fc800078e0004 */
[----:B------:R-:W-:Y:S02]  /*04e0*/  VIADD R9, R7, 0xffffffff ;  /* 0xffffffff07097836 */ /* 0x000fe40000000000 */
[----:B------:R-:W-:Y:S01]  /*04f0*/  @P4 IMAD.MOV.U32 R0, RZ, RZ, R4 ;  /* 0x000000ffff004224 */ /* 0x000fe200078e0004 */
[----:B-1----:R-:W-:Y:S02]  /*0500*/  @!UP0 ULEA UR6, UR7, UR6, 0x18 ;  /* 0x0000000607068291 */ /* 0x002fe4000f8ec03f */
[----:B------:R-:W-:Y:S01]  /*0510*/  ISETP.GE.U32.AND P1, PT, R9, 0x2, PT ;  /* 0x000000020900780c */ /* 0x000fe20003f26070 */
[----:B------:R-:W-:Y:S01]  /*0520*/  VOTEU.ALL UP0, P0 ;  /* 0x00000000003f7886 */ /* 0x000fe20000000000 */
[----:B------:R-:W-:Y:S01]  /*0530*/  ISETP.NE.AND P0, PT, R3, 0x3, PT ;  /* 0x000000030300780c */ /* 0x000fe20003f05270 */
[----:B------:R-:W-:-:S03]  /*0540*/  @P4 IMAD.IADD R5, R5, 0x1, R13 ;  /* 0x0000000105054824 */ /* 0x000fc600078e020d */
[----:B------:R-:W-:-:S04]  /*0550*/  ISETP.EQ.OR P0, PT, R3, RZ, !P0 ;  /* 0x000000ff0300720c */ /* 0x000fc80004702670 */
[----:B------:R-:W-:Y:S01]  /*0560*/  ISETP.EQ.AND P0, PT, R7, RZ, P0 ;  /* 0x000000ff0700720c */ /* 0x000fe20000702270 */
[----:B------:R-:W-:Y:S01]  /*0570*/  IMAD.MOV.U32 R7, RZ, RZ, RZ ;  /* 0x000000ffff077224 */ /* 0x000fe200078e00ff */
[----:B------:R-:W0:Y:S02]  /*0580*/  FENCE.VIEW.ASYNC.S ;  /* 0x00000000000073c6 */ /* 0x000e240000000000 */
[----:B0-----:R0:W3:Y:S01]  /*0590*/  @!UP0 SYNCS.EXCH.64 URZ, [UR6+0x80], UR4 ;  /* 0x00008004063f85b2 */ /* 0x0010e20008000100 */
[----:B------:R-:W-:Y:S01]  /*05a0*/  SEL R4, RZ, 0x1, !P0 ;  /* 0x00000001ff047807 */ /* 0x000fe20004000000 */
[----:B--2---:R-:W-:-:S03]  /*05b0*/  @!P4 IMAD.WIDE.U32 R10, R11, R8, R6 ;  /* 0x000000080b0ac225 */ /* 0x004fc600078e0006 */
[----:B------:R-:W-:Y:S01]  /*05c0*/  SEL R4, R4, 0x2, P1 ;  /* 0x0000000204047807 */ /* 0x000fe20000800000 */
[----:B------:R-:W-:Y:S02]  /*05d0*/  @!P4 IMAD.MOV.U32 R0, RZ, RZ, R10 ;  /* 0x000000ffff00c224 */ /* 0x000fe400078e000a */
[----:B------:R-:W-:Y:S01]  /*05e0*/  @!P4 IMAD.MOV.U32 R5, RZ, RZ, R11 ;  /* 0x000000ffff05c224 */ /* 0x000fe200078e000b */
[----:B------:R0:W3:Y:S01]  /*05f0*/  @!UP1 SYNCS.EXCH.64 URZ, [UR6+0x88], UR4 ;  /* 0x00008804063f95b2 */ /* 0x0000e20008000100 */
[----:B------:R-:W-:Y:S01]  /*0600*/  NOP ;  /* 0x0000000000007918 */ /* 0x000fe20000000000 */
[----:B---34-:R-:W-:Y:S06]  /*0610*/  BAR.SYNC.DEFER_BLOCKING 0x0 ;  /* 0x0000000000007b1d */ /* 0x018fec0000010000 */
[----:B------:R-:W-:Y:S05]  /*0620*/  @!P2 BRA `(.L_x_3) ;  /* 0x0000004c0008a947 */ /* 0x000fea0003800000 */
[----:B------:R-:W-:-:S13]  /*0630*/  ISETP.GT.U32.AND P0, PT, R9, 0x1, PT ;  /* 0x000000010900780c */ /* 0x000fda0003f04070 */
[----:B0-----:R-:W-:Y:S05]  /*0640*/  @P0 EXIT ;  /* 0x000000000000094d */ /* 0x001fea0003800000 */
[----:B------:R-:W-:Y:S01]  /*0650*/  ULDC.64 UR4, c[0x0][0x650] ;  /* 0x0001940000047ab9 */ /* 0x000fe20000000a00 */
[----:B------:R-:W-:Y:S01]  /*0660*/  PRMT R9, RZ, 0x7610, R9 ;  /* 0x00007610ff097816 */ /* 0x000fe20000000009 */
[----:B------:R-:W-:Y:S01]  /*0670*/  IMAD.MOV.U32 R16, RZ, RZ, -0x1 ;  /* 0xffffffffff107424 */ /* 0x000fe200078e00ff */
[----:B------:R-:W-:Y:S01]  /*0680*/  ISETP.GE.U32.AND P0, PT, R0, UR4, PT ;  /* 0x0000000400007c0c */ /* 0x000fe2000bf06070 */
[----:B------:R-:W-:Y:S02]  /*0690*/  IMAD.MOV.U32 R12, RZ, RZ, -0x1 ;  /* 0xffffffffff0c7424 */ /* 0x000fe400078e00ff */
[----:B------:R-:W-:Y:S01]  /*06a0*/  IMAD.MOV.U32 R69, RZ, RZ, -0x1 ;  /* 0xffffffffff457424 */ /* 0x000fe200078e00ff */
[----:B------:R-:W-:-:S13]  /*06b0*/  ISETP.GE.U32.AND.EX P0, PT, R5, UR5, PT, P0 ;  /* 0x0000000505007c0c */ /* 0x000fda000bf06100 */
[----:B------:R-:W-:Y:S05]  /*06c0*/  @P0 BRA `(.L_x_4) ;  /* 0x0000000400600947 */ /* 0x000fea0003800000 */
[----:B------:R-:W0:Y:S01]  /*06d0*/  LDC.64 R16, c[0x0][0x628] ;  /* 0x00018a00ff107b82 */ /* 0x000e220000000a00 */
[----:B------:R-:W-:Y:S02]  /*06e0*/  IMAD.MOV.U32 R10, RZ, RZ, R0 ;  /* 0x000000ffff0a7224 */ /* 0x000fe400078e0000 */
[----:B------:R-:W-:-:S05]  /*06f0*/  IMAD.MOV.U32 R11, RZ, RZ, R5 ;  /* 0x000000ffff0b7224 */ /* 0x000fca00078e0005 */
[----:B------:R-:W1:Y:S08]  /*0700*/  LDC R18, c[0x0][0x630] ;  /* 0x00018c00ff127b82 */ /* 0x000e700000000800 */
[----:B------:R-:W2:Y:S01]  /*0710*/  LDC.64 R20, c[0x0][0x620] ;  /* 0x00018800ff147b82 */ /* 0x000ea20000000a00 */
[----:B0-----:R-:W-:-:S04]  /*0720*/  ISETP.NE.U32.AND P0, PT, R16, RZ, PT ;  /* 0x000000ff1000720c */ /* 0x001fc80003f05070 */
[----:B------:R-:W-:-:S13]  /*0730*/  ISETP.NE.AND.EX P0, PT, R17, RZ, PT, P0 ;  /* 0x000000ff1100720c */ /* 0x000fda0003f05300 */
[----:B-12---:R-:W-:Y:S05]  /*0740*/  @!P0 BRA `(.L_x_5) ;  /* 0x0000000000288947 */ /* 0x006fea0003800000 */
[----:B------:R-:W0:Y:S02]  /*0750*/  LDC R3, c[0x0][0x634] ;  /* 0x00018d00ff037b82 */ /* 0x000e240000000800 */
[----:B0-----:R-:W-:-:S05]  /*0760*/  IADD3 R3, P0, R0, R3, RZ ;  /* 0x0000000300037210 */ /* 0x001fca0007f1e0ff */
[----:B------:R-:W-:-:S04]  /*0770*/  IMAD.X R9, RZ, RZ, R5, P0 ;  /* 0x000000ffff097224 */ /* 0x000fc800000e0605 */
[----:B------:R-:W-:-:S04]  /*0780*/  IMAD.WIDE.U32 R10, R9, R16, RZ ;  /* 0x00000010090a7225 */ /* 0x000fc800078e00ff */
[----:B------:R-:W-:-:S04]  /*0790*/  IMAD.WIDE.U32 R12, P0, R3, R17, R10 ;  /* 0x00000011030c7225 */ /* 0x000fc8000780000a */
[----:B------:R-:W-:-:S04]  /*07a0*/  IMAD.WIDE.U32 R10, R3, R16, RZ ;  /* 0x00000010030a7225 */ /* 0x000fc800078e00ff */
[----:B------:R-:W-:Y:S01]  /*07b0*/  IMAD.X R15, RZ, RZ, RZ, P0 ;  /* 0x000000ffff0f7224 */ /* 0x000fe200000e06ff */
[----:B------:R-:W-:Y:S01]  /*07c0*/  IADD3 RZ, P0, R11, R12, RZ ;  /* 0x0000000c0bff7210 */ /* 0x000fe20007f1e0ff */
[----:B------:R-:W-:-:S04]  /*07d0*/  IMAD.MOV.U32 R14, RZ, RZ, R13 ;  /* 0x000000ffff0e7224 */ /* 0x000fc800078e000d */
[----:B------:R-:W-:-:S08]  /*07e0*/  IMAD.WIDE.U32.X R10, R9, R17, R14, P0 ;  /* 0x00000011090a7225 */ /* 0x000fd000000e040e */
.L_x_5:
[-CC-:B------:R-:W-:Y:S01]  /*07f0*/  SHF.R.U64 R69, R10, R18.reuse, R11.reuse ;  /* 0x000000120a457219 */ /* 0x180fe2000000120b */
[----:B------:R-:W0:Y:S01]  /*0800*/  LDC.64 R22, c[0x0][0x640] ;  /* 0x00019000ff167b82 */ /* 0x000e220000000a00 */
[----:B------:R-:W-:Y:S01]  /*0810*/  SHF.R.U32.HI R7, RZ, R18, R11 ;  /* 0x00000012ff077219 */ /* 0x000fe2000001160b */
[----:B------:R-:W-:Y:S01]  /*0820*/  ULDC UR4, c[0x0][0x150] ;  /* 0x0000540000047ab9 */ /* 0x000fe20000000800 */
[----:B------:R-:W-:Y:S01]  /*0830*/  IADD3 R9, P0, RZ, -R69, RZ ;  /* 0x80000045ff097210 */ /* 0x000fe20007f1e0ff */
[----:B------:R-:W-:Y:S01]  /*0840*/  IMAD.MOV.U32 R10, RZ, RZ, R0 ;  /* 0x000000ffff0a7224 */ /* 0x000fe200078e0000 */
[----:B------:R-:W-:Y:S01]  /*0850*/  I2FP.F32.U32 R3, R6 ;  /* 0x0000000600037245 */ /* 0x000fe20000201000 */
[----:B------:R-:W-:Y:S02]  /*0860*/  IMAD.MOV.U32 R11, RZ, RZ, R5 ;  /* 0x000000ffff0b7224 */ /* 0x000fe400078e0005 */
[----:B------:R-:W1:Y:S01]  /*0870*/  LDC R14, c[0x0][0x618] ;  /* 0x00018600ff0e7b82 */ /* 0x000e620000000800 */
[----:B------:R-:W-:-:S02]  /*0880*/  IMAD.X R13, RZ, RZ, ~R7, P0 ;  /* 0x000000ffff0d7224 */ /* 0x000fc400000e0e07 */
[----:B------:R-:W-:Y:S01]  /*0890*/  FMUL R3, R3, UR4 ;  /* 0x0000000403037c20 */ /* 0x000fe20008400000 */
[----:B------:R-:W-:Y:S01]  /*08a0*/  IMAD.WIDE.U32 R10, R9, R20, R10 ;  /* 0x00000014090a7225 */ /* 0x000fe200078e000a */
[----:B------:R-:W-:-:S03]  /*08b0*/  ULDC UR4, c[0x0][0x154] ;  /* 0x0000550000047ab9 */ /* 0x000fc60000000800 */
[----:B------:R-:W-:Y:S01]  /*08c0*/  IMAD R12, R13, R20, RZ ;  /* 0x000000140d0c7224 */ /* 0x000fe200078e02ff */
[----:B------:R-:W2:Y:S01]  /*08d0*/  LDC R7, c[0x0][0x144] ;  /* 0x00005100ff077b82 */ /* 0x000ea20000000800 */
[----:B------:R-:W3:Y:S01]  /*08e0*/  F2I.U32.TRUNC.NTZ R3, R3 ;  /* 0x0000000300037305 */ /* 0x000ee2000020f000 */
[----:B------:R-:W-:Y:S02]  /*08f0*/  IMAD.MOV.U32 R13, RZ, RZ, -0x1 ;  /* 0xffffffffff0d7424 */ /* 0x000fe400078e00ff */
[----:B------:R-:W-:-:S04]  /*0900*/  IMAD R9, R9, R21, R12 ;  /* 0x0000001509097224 */ /* 0x000fc800078e020c */
[----:B------:R-:W4:Y:S01]  /*0910*/  LDC R18, c[0x0][0x608] ;  /* 0x00018200ff127b82 */ /* 0x000f220000000800 */
[----:B------:R-:W-:Y:S01]  /*0920*/  IMAD.IADD R11, R11, 0x1, R9 ;  /* 0x000000010b0b7824 */ /* 0x000fe200078e0209 */
[----:B0-----:R-:W-:Y:S02]  /*0930*/  ISETP.NE.U32.AND P0, PT, R22, RZ, PT ;  /* 0x000000ff1600720c */ /* 0x001fe40003f05070 */
[----:B------:R-:W-:Y:S02]  /*0940*/  I2FP.F32.U32 R9, R8 ;  /* 0x0000000800097245 */ /* 0x000fe40000201000 */
[----:B------:R-:W-:Y:S02]  /*0950*/  ISETP.NE.AND.EX P0, PT, R23, RZ, PT, P0 ;  /* 0x000000ff1700720c */ /* 0x000fe40003f05300 */
[----:B------:R-:W0:Y:S01]  /*0960*/  LDC R12, c[0x0][0x658] ;  /* 0x00019600ff0c7b82 */ /* 0x000e220000000800 */
[-C--:B-1----:R-:W-:Y:S01]  /*0970*/  SHF.R.U64 R16, R10, R14.reuse, R11 ;  /* 0x0000000e0a107219 */ /* 0x082fe2000000120b */
[----:B---3--:R-:W-:Y:S01]  /*0980*/  IMAD.MOV R10, RZ, RZ, -R3 ;  /* 0x000000ffff0a7224 */ /* 0x008fe200078e0a03 */
[----:B------:R-:W-:-:S05]  /*0990*/  SHF.R.U32.HI R11, RZ, R14, R11 ;  /* 0x0000000eff0b7219 */ /* 0x000fca000001160b */
[----:B------:R-:W1:Y:S01]  /*09a0*/  LDC R17, c[0x0][0x148] ;  /* 0x00005200ff117b82 */ /* 0x000e620000000800 */
[----:B--2---:R-:W-:Y:S02]  /*09b0*/  IMAD R3, R7, R10, R6 ;  /* 0x0000000a07037224 */ /* 0x004fe400078e0206 */
[----:B------:R-:W-:-:S04]  /*09c0*/  FMUL R7, R9, UR4 ;  /* 0x0000000409077c20 */ /* 0x000fc80008400000 */
[----:B------:R2:W3:Y:S01]  /*09d0*/  F2I.U32.TRUNC.NTZ R15, R7 ;  /* 0x00000007000f7305 */ /* 0x0004e2000020f000 */
[----:B------:R-:W1:Y:S01]  /*09e0*/  LDC R21, c[0x0][0x600] ;  /* 0x00018000ff157b82 */ /* 0x000e620000000800 */
[-CC-:B----4-:R-:W-:Y:S02]  /*09f0*/  SHF.R.U64 R27, R16, R18.reuse, R11.reuse ;  /* 0x00000012101b7219 */ /* 0x190fe4000000120b */
[----:B------:R-:W-:Y:S01]  /*0a00*/  SHF.R.U32.HI R9, RZ, R18, R11 ;  /* 0x00000012ff097219 */ /* 0x000fe2000001160b */
[----:B------:R-:W-:-:S04]  /*0a10*/  IMAD.MOV.U32 R11, RZ, RZ, 0x1 ;  /* 0x00000001ff0b7424 */ /* 0x000fc800078e00ff */
[----:B------:R-:W4:Y:S01]  /*0a20*/  LDC R20, c[0x0][0x648] ;  /* 0x00019200ff147b82 */ /* 0x000f220000000800 */
[-C--:B0-----:R-:W-:Y:S02]  /*0a30*/  SHF.L.U32 R6, R13, R12.reuse, RZ ;  /* 0x0000000c0d067219 */ /* 0x081fe400000006ff */
[-CC-:B------:R-:W-:Y:S02]  /*0a40*/  SHF.R.U64 R18, R27, R12.reuse, R9.reuse ;  /* 0x0000000c1b127219 */ /* 0x180fe40000001209 */
[----:B------:R-:W-:Y:S02]  /*0a50*/  SHF.R.U32.HI R19, RZ, R12, R9 ;  /* 0x0000000cff137219 */ /* 0x000fe40000011609 */
[----:B------:R-:W-:Y:S01]  /*0a60*/  LOP3.LUT R14, RZ, R6, RZ, 0x33, !PT ;  /* 0x00000006ff0e7212 */ /* 0x000fe200078e33ff */
[----:B------:R-:W0:Y:S01]  /*0a70*/  LDC R25, c[0x0][0x638] ;  /* 0x00018e00ff197b82 */ /* 0x000e220000000800 */
[----:B------:R-:W-:Y:S01]  /*0a80*/  SHF.L.U32 R9, R11, R12, RZ ;  /* 0x0000000c0b097219 */ /* 0x000fe200000006ff */
[----:B------:R-:W-:-:S02]  /*0a90*/  IMAD.MOV.U32 R6, RZ, RZ, R18 ;  /* 0x000000ffff067224 */ /* 0x000fc400078e0012 */
[----:B--2---:R-:W-:-:S04]  /*0aa0*/  IMAD.MOV.U32 R7, RZ, RZ, R19 ;  /* 0x000000ffff077224 */ /* 0x004fc800078e0013 */
[----:B------:R-:W2:Y:S01]  /*0ab0*/  LDC R24, c[0x0][0x610] ;  /* 0x00018400ff187b82 */ /* 0x000ea20000000800 */
[----:B---3--:R-:W-:Y:S05]  /*0ac0*/  @!P0 BRA `(.L_x_6) ;  /* 0x0000000000288947 */ /* 0x008fea0003800000 */
[----:B------:R-:W3:Y:S02]  /*0ad0*/  LDC R13, c[0x0][0x64c] ;  /* 0x00019300ff0d7b82 */ /* 0x000ee40000000800 */
[----:B---3--:R-:W-:-:S05]  /*0ae0*/  IADD3 R13, P0, R18, R13, RZ ;  /* 0x0000000d120d7210 */ /* 0x008fca0007f1e0ff */
        /* <DEDUP_REMOVED lines=8> */
.L_x_6:
[----:B----4-:R-:W-:Y:S01]  /*0b70*/  SHF.R.U64 R6, R6, R20, R7 ;  /* 0x0000001406067219 */ /* 0x010fe20000001207 */
[----:B-1----:R-:W-:Y:S01]  /*0b80*/  VIADD R7, R21, 0xffffffff ;  /* 0xffffffff15077836 */ /* 0x002fe20000000000 */
[----:B------:R-:W-:Y:S01]  /*0b90*/  LOP3.LUT R14, R27, R14, RZ, 0xc0, !PT ;  /* 0x0000000e1b0e7212 */ /* 0x000fe200078ec0ff */
[----:B------:R-:W-:Y:S02]  /*0ba0*/  IMAD.MOV R15, RZ, RZ, -R15 ;  /* 0x000000ffff0f7224 */ /* 0x000fe400078e0a0f */
[----:B------:R-:W-:Y:S01]  /*0bb0*/  IMAD.MOV R10, RZ, RZ, -R6 ;  /* 0x000000ffff0a7224 */ /* 0x000fe200078e0a06 */
[----:B------:R-:W-:Y:S01]  /*0bc0*/  LOP3.LUT R7, R16, R7, RZ, 0xc0, !PT ;  /* 0x0000000710077212 */ /* 0x000fe200078ec0ff */
[----:B------:R-:W-:Y:S02]  /*0bd0*/  IMAD R14, R9, R6, R14 ;  /* 0x00000006090e7224 */ /* 0x000fe400078e020e */
[----:B------:R-:W-:Y:S02]  /*0be0*/  @P4 IMAD R3, R17, R15, R8 ;  /* 0x0000000f11034224 */ /* 0x000fe400078e0208 */
[----:B0-----:R-:W-:-:S02]  /*0bf0*/  IMAD R6, R10, R25, R18 ;  /* 0x000000190a067224 */ /* 0x001fc400078e0212 */
[----:B--2---:R-:W-:Y:S02]  /*0c00*/  IMAD R3, R14, R24, R3 ;  /* 0x000000180e037224 */ /* 0x004fe400078e0203 */
[----:B------:R-:W-:Y:S02]  /*0c10*/  IMAD R6, R6, R21, R7 ;  /* 0x0000001506067224 */ /* 0x000fe400078e0207 */
[----:B------:R-:W-:-:S03]  /*0c20*/  IMAD.MOV.U32 R9, RZ, RZ, 0x1 ;  /* 0x00000001ff097424 */ /* 0x000fc600078e00ff */
[----:B------:R-:W-:Y:S02]  /*0c30*/  SEL R12, R6, R3, !P4 ;  /* 0x00000003060c7207 */ /* 0x000fe40006000000 */
[----:B------:R-:W-:-:S07]  /*0c40*/  SEL R16, R3, R6, !P4 ;  /* 0x0000000603107207 */ /* 0x000fce0006000000 */
.L_x_4:
[----:B------:R-:W-:-:S08]  /*0c50*/  NOP ;  /* 0x0000000000007918 */ /* 0x000fd00000000000 */
[----:B------:R-:W0:Y:S02]  /*0c60*/  USETMAXREG.TRY_ALLOC.CTAPOOL UP0, 0xe8 ;  /* 0x000000e8000079c8 */ /* 0x000e240008000600 */
[----:B0-----:R-:W-:-:S13]  /*0c70*/  PLOP3.LUT P0, PT, PT, PT, UP0, 0x80, 0x0 ;  /* 0x000000000000781c */ /* 0x001fda0003f0f008 */
[----:B------:R-:W-:Y:S05]  /*0c80*/  @!P0 BRA `(.L_x_4) ;  /* 0xfffffffc00f08947 */ /* 0x000fea000383ffff */
[----:B------:R-:W-:Y:S01]  /*0c90*/  ULDC.64 UR4, c[0x0][0x598] ;  /* 0x0001660000047ab9 */ /* 0x000fe20000000a00 */
[----:B------:R-:W-:Y:S01]  /*0ca0*/  ULDC.64 UR18, c[0x0][0x208] ;  /* 0x0000820000127ab9 */ /* 0x000fe20000000a00 */
[----:B------:R-:W-:-:S04]  /*0cb0*/  ISETP.NE.U32.AND P0, PT, RZ, UR4, PT ;  /* 0x00000004ff007c0c */ /* 0x000fc8000bf05070 */
[----:B------:R-:W-:-:S13]  /*0cc0*/  ISETP.NE.AND.EX P0, PT, RZ, UR5, PT, P0 ;  /* 0x00000005ff007c0c */ /* 0x000fda000bf05300 */
[----:B------:R-:W-:Y:S05]  /*0cd0*/  @!P0 BRA `(.L_x_7) ;  /* 0x00000000001c8947 */ /* 0x000fea0003800000 */
[----:B------:R-:W0:Y:S02]  /*0ce0*/  LDC.64 R6, c[0x0][0x598] ;  /* 0x00016600ff067b82 */ /* 0x000e240000000a00 */
[----:B0-----:R-:W2:Y:S02]  /*0cf0*/  LDG.E.64 R6, desc[UR18][R6.64] ;  /* 0x0000001206067981 */ /* 0x001ea4000c1e1b00 */
[----:B--2---:R-:W-:-:S04]  /*0d00*/  ISETP.NE.U32.AND P0, PT, R6, RZ, PT ;  /* 0x000000ff0600720c */ /* 0x004fc80003f05070 */
[----:B------:R-:W-:-:S13]  /*0d10*/  ISETP.NE.AND.EX P0, PT, R7, RZ, PT, P0 ;  /* 0x000000ff0700720c */ /* 0x000fda0003f05300 */
[----:B------:R-:W-:Y:S05]  /*0d20*/  @!P0 BRA `(.L_x_7) ;  /* 0x0000000000088947 */ /* 0x000fea0003800000 */
[----:B------:R0:W5:Y:S01]  /*0d30*/  LD.E R3, desc[UR18][R6.64] ;  /* 0x0000001206037980 */ /* 0x000162000c101900 */
[----:B------:R-:W-:Y:S05]  /*0d40*/  BRA `(.L_x_8) ;  /* 0x0000000000207947 */ /* 0x000fea0003800000 */
.L_x_7:
[----:B------:R-:W-:Y:S02]  /*0d50*/  ULDC.64 UR4, c[0x0][0x588] ;  /* 0x0001620000047ab9 */ /* 0x000fe40000000a00 */
[----:B------:R-:W-:-:S04]  /*0d60*/  ISETP.NE.U32.AND P0, PT, RZ, UR4, PT ;  /* 0x00000004ff007c0c */ /* 0x000fc8000bf05070 */
[----:B------:R-:W-:-:S13]  /*0d70*/  ISETP.NE.AND.EX P0, PT, RZ, UR5, PT, P0 ;  /* 0x00000005ff007c0c */ /* 0x000fda000bf05300 */
[----:B------:R-:W-:Y:S05]  /*0d80*/  @!P0 BRA `(.L_x_9) ;  /* 0x00000000000c8947 */ /* 0x000fea0003800000 */
[----:B------:R-:W0:Y:S02]  /*0d90*/  LDC.64 R6, c[0x0][0x588] ;  /* 0x00016200ff067b82 */ /* 0x000e240000000a00 */
[----:B0-----:R1:W5:Y:S01]  /*0da0*/  LDG.E R3, desc[UR18][R6.64] ;  /* 0x0000001206037981 */ /* 0x001362000c1e1900 */
[----:B------:R-:W-:Y:S05]  /*0db0*/  BRA `(.L_x_8) ;  /* 0x0000000000047947 */ /* 0x000fea0003800000 */
.L_x_9:
[----:B------:R-:W2:Y:S02]  /*0dc0*/  LDC R3, c[0x0][0x580] ;  /* 0x00016000ff037b82 */ /* 0x000ea40000000800 */
.L_x_8:
[----:B------:R-:W-:Y:S02]  /*0dd0*/  ULDC.64 UR4, c[0x0][0x5a0] ;  /* 0x0001680000047ab9 */ /* 0x000fe40000000a00 */
[----:B------:R-:W-:-:S04]  /*0de0*/  ISETP.NE.U32.AND P0, PT, RZ, UR4, PT ;  /* 0x00000004ff007c0c */ /* 0x000fc8000bf05070 */
[----:B------:R-:W-:-:S13]  /*0df0*/  ISETP.NE.AND.EX P0, PT, RZ, UR5, PT, P0 ;  /* 0x00000005ff007c0c */ /* 0x000fda000bf05300 */
[----:B------:R-:W-:Y:S05]  /*0e00*/  @!P0 BRA `(.L_x_10) ;  /* 0x00000000001c8947 */ /* 0x000fea0003800000 */
[----:B01----:R-:W0:Y:S02]  /*0e10*/  LDC.64 R6, c[0x0][0x5a0] ;  /* 0x00016800ff067b82 */ /* 0x003e240000000a00 */
[----:B0-----:R-:W3:Y:S02]  /*0e20*/  LDG.E.64 R6, desc[UR18][R6.64] ;  /* 0x0000001206067981 */ /* 0x001ee4000c1e1b00 */
[----:B---3--:R-:W-:-:S04]  /*0e30*/  ISETP.NE.U32.AND P0, PT, R6, RZ, PT ;  /* 0x000000ff0600720c */ /* 0x008fc80003f05070 */
[----:B------:R-:W-:-:S13]  /*0e40*/  ISETP.NE.AND.EX P0, PT, R7, RZ, PT, P0 ;  /* 0x000000ff0700720c */ /* 0x000fda0003f05300 */
[----:B------:R-:W-:Y:S05]  /*0e50*/  @!P0 BRA `(.L_x_10) ;  /* 0x0000000000088947 */ /* 0x000fea0003800000 */
[----:B------:R0:W5:Y:S01]  /*0e60*/  LD.E R10, desc[UR18][R6.64] ;  /* 0x00000012060a7980 */ /* 0x000162000c101900 */
[----:B------:R-:W-:Y:S05]  /*0e70*/  BRA `(.L_x_11) ;  /* 0x0000000000207947 */ /* 0x000fea0003800000 */
.L_x_10:
[----:B------:R-:W-:Y:S02]  /*0e80*/  ULDC.64 UR4, c[0x0][0x590] ;  /* 0x0001640000047ab9 */ /* 0x000fe40000000a00 */
[----:B------:R-:W-:-:S04]  /*0e90*/  ISETP.NE.U32.AND P0, PT, RZ, UR4, PT ;  /* 0x00000004ff007c0c */ /* 0x000fc8000bf05070 */
[----:B------:R-:W-:-:S13]  /*0ea0*/  ISETP.NE.AND.EX P0, PT, RZ, UR5, PT, P0 ;  /* 0x00000005ff007c0c */ /* 0x000fda000bf05300 */
[----:B------:R-:W-:Y:S05]  /*0eb0*/  @!P0 BRA `(.L_x_12) ;  /* 0x00000000000c8947 */ /* 0x000fea0003800000 */
[----:B------:R-:W3:Y:S02]  /*0ec0*/  LDC.64 R10, c[0x0][0x590] ;  /* 0x00016400ff0a7b82 */ /* 0x000ee40000000a00 */
[----:B---3--:R3:W5:Y:S01]  /*0ed0*/  LDG.E R10, desc[UR18][R10.64] ;  /* 0x000000120a0a7981 */ /* 0x008762000c1e1900 */
[----:B------:R-:W-:Y:S05]  /*0ee0*/  BRA `(.L_x_11) ;  /* 0x0000000000047947 */ /* 0x000fea0003800000 */
.L_x_12:
[----:B------:R-:W4:Y:S02]  /*0ef0*/  LDC R10, c[0x0][0x584] ;  /* 0x00016100ff0a7b82 */ /* 0x000f240000000800 */
.L_x_11:
[----:B------:R-:W-:-:S13]  /*0f00*/  LOP3.LUT P0, RZ, R9, 0xff, RZ, 0xc0, !PT ;  /* 0x000000ff09ff7812 */ /* 0x000fda000780c0ff */
[----:B------:R-:W-:Y:S05]  /*0f10*/  @!P0 EXIT ;  /* 0x000000000000894d */ /* 0x000fea0003800000 */
[----:B------:R-:W-:Y:S01]  /*0f20*/  ULDC UR4, c[0x0][0x28c] ;  /* 0x0000a30000047ab9 */ /* 0x000fe20000000800 */
[----:B------:R-:W-:Y:S01]  /*0f30*/  LOP3.LUT R80, R4, 0x1, RZ, 0xfc, !PT ;  /* 0x0000000104507812 */ /* 0x000fe200078efcff */
[----:B------:R-:W-:-:S04]  /*0f40*/  UIADD3 UR4, UR4, 0x1f, URZ ;  /* 0x0000001f04047890 */ /* 0x000fc8000fffe03f */
[----:B------:R-:W-:-:S04]  /*0f50*/  USHF.R.S32.HI UR5, URZ, 0x1f, UR4 ;  /* 0x0000001f3f057899 */ /* 0x000fc80008011404 */
[----:B------:R-:W-:-:S03]  /*0f60*/  ULEA.HI UR5, UR5, UR4, URZ, 0x5 ;  /* 0x0000000405057291 */ /* 0x000fc6000f8f283f */
[----:B------:R-:W-:Y:S01]  /*0f70*/  UMOV UR4, URZ ;  /* 0x0000003f00047c82 */ /* 0x000fe20008000000 */
[----:B------:R-:W-:-:S03]  /*0f80*/  USHF.R.S32.HI UR9, URZ, 0x5, UR5 ;  /* 0x000000053f097899 */ /* 0x000fc60008011405 */
[----:B------:R-:W-:-:S09]  /*0f90*/  UMOV UR5, URZ ;  /* 0x0000003f00057c82 */ /* 0x000fd20008000000 */
.L_x_101:
[----:B01----:R-:W-:Y:S01]  /*0fa0*/  LOP3.LUT R6, R2, 0x80, RZ, 0xc0, !PT ;  /* 0x0000008002067812 */ /* 0x003fe200078ec0ff */
[----:B------:R-:W0:Y:S01]  /*0fb0*/  S2UR UR13, SR_CgaCtaId ;  /* 0x00000000000d79c3 */ /* 0x000e220000008800 */
[----:B------:R-:W-:Y:S01]  /*0fc0*/  UMOV UR12, 0x400 ;  /* 0x00000400000c7882 */ /* 0x000fe20000000000 */
[----:B------:R-:W-:Y:S01]  /*0fd0*/  UMOV UR6, URZ ;  /* 0x0000003f00067c82 */ /* 0x000fe20008000000 */
[----:B------:R-:W-:Y:S01]  /*0fe0*/  SHF.R.U32.HI R6, RZ, 0x7, R6 ;  /* 0x00000007ff067819 */ /* 0x000fe20000011606 */
[----:B------:R-:W-:Y:S01]  /*0ff0*/  UMOV UR7, URZ ;  /* 0x0000003f00077c82 */ /* 0x000fe20008000000 */
[----:B------:R-:W-:Y:S01]  /*1000*/  UMOV UR16, UR5 ;  /* 0x0000000500107c82 */ /* 0x000fe20008000000 */
[----:B------:R-:W-:Y:S01]  /*1010*/  CS2R R14, SRZ ;  /* 0x00000000000e7805 */ /* 0x000fe2000001ff00 */
[----:B---3--:R-:W-:Y:S01]  /*1020*/  IMAD.MOV.U32 R11, RZ, RZ, RZ ;  /* 0x000000ffff0b7224 */ /* 0x008fe200078e00ff */
[----:B------:R-:W1:Y:S01]  /*1030*/  LDC R7, c[0x0][0x28c] ;  /* 0x0000a300ff077b82 */ /* 0x000e620000000800 */
[----:B------:R-:W3:Y:S01]  /*1040*/  SHFL.IDX PT, R6, R6, RZ, 0x1f ;  /* 0x00001fff06067589 */ /* 0x000ee200000e0000 */
[----:B------:R-:W-:-:S02]  /*1050*/  CS2R R18, SRZ ;  /* 0x0000000000127805 */ /* 0x000fc4000001ff00 */
[----:B------:R-:W-:Y:S02]  /*1060*/  CS2R R20, SRZ ;  /* 0x0000000000147805 */ /* 0x000fe4000001ff00 */
[----:B------:R-:W-:Y:S02]  /*1070*/  CS2R R22, SRZ ;  /* 0x0000000000167805 */ /* 0x000fe4000001ff00 */
[----:B------:R-:W-:Y:S02]  /*1080*/  CS2R R56, SRZ ;  /* 0x0000000000387805 */ /* 0x000fe4000001ff00 */
[----:B------:R-:W-:Y:S02]  /*1090*/  CS2R R58, SRZ ;  /* 0x00000000003a7805 */ /* 0x000fe4000001ff00 */
[----:B------:R-:W-:Y:S02]  /*10a0*/  CS2R R60, SRZ ;  /* 0x00000000003c7805 */ /* 0x000fe4000001ff00 */
[----:B------:R-:W-:-:S02]  /*10b0*/  CS2R R62, SRZ ;  /* 0x00000000003e7805 */ /* 0x000fc4000001ff00 */
[----:B------:R-:W-:Y:S02]  /*10c0*/  CS2R R64, SRZ ;  /* 0x0000000000407805 */ /* 0x000fe4000001ff00 */
[----:B------:R-:W-:Y:S01]  /*10d0*/  CS2R R66, SRZ ;  /* 0x0000000000427805 */ /* 0x000fe2000001ff00 */
[----:B------:R-:W-:Y:S01]  /*10e0*/  IMAD.MOV.U32 R68, RZ, RZ, RZ ;  /* 0x000000ffff447224 */ /* 0x000fe200078e00ff */
[----:B------:R-:W-:Y:S02]  /*10f0*/  CS2R R70, SRZ ;  /* 0x0000000000467805 */ /* 0x000fe4000001ff00 */
[----:B------:R-:W-:Y:S02]  /*1100*/  CS2R R72, SRZ ;  /* 0x0000000000487805 */ /* 0x000fe4000001ff00 */
[----:B------:R-:W-:Y:S02]  /*1110*/  CS2R R74, SRZ ;  /* 0x00000000004a7805 */ /* 0x000fe4000001ff00 */
[----:B------:R-:W-:-:S02]  /*1120*/  CS2R R76, SRZ ;  /* 0x00000000004c7805 */ /* 0x000fc4000001ff00 */
[----:B------:R-:W-:Y:S01]  /*1130*/  CS2R R78, SRZ ;  /* 0x00000000004e7805 */ /* 0x000fe2000001ff00 */
[----:B------:R-:W-:Y:S01]  /*1140*/  IMAD.U32 R9, RZ, RZ, UR4 ;  /* 0x00000004ff097e24 */ /* 0x000fe2000f8e00ff */
[----:B------:R-:W-:Y:S02]  /*1150*/  CS2R R24, SRZ ;  /* 0x0000000000187805 */ /* 0x000fe4000001ff00 */
[----:B------:R-:W-:Y:S02]  /*1160*/  CS2R R26, SRZ ;  /* 0x00000000001a7805 */ /* 0x000fe4000001ff00 */
[----:B------:R-:W-:Y:S02]  /*1170*/  CS2R R28, SRZ ;  /* 0x00000000001c7805 */ /* 0x000fe4000001ff00 */
[----:B------:R-:W-:Y:S02]  /*1180*/  CS2R R30, SRZ ;  /* 0x00000000001e7805 */ /* 0x000fe4000001ff00 */
[----:B------:R-:W-:-:S02]  /*1190*/  CS2R R32, SRZ ;  /* 0x0000000000207805 */ /* 0x000fc4000001ff00 */
[----:B------:R-:W-:Y:S02]  /*11a0*/  CS2R R34, SRZ ;  /* 0x0000000000227805 */ /* 0x000fe4000001ff00 */
[----:B-1----:R-:W-:Y:S02]  /*11b0*/  ISETP.GE.AND P0, PT, R7, 0x1, PT ;  /* 0x000000010700780c */ /* 0x002fe40003f06270 */
[----:B------:R-:W-:Y:S02]  /*11c0*/  CS2R R36, SRZ ;  /* 0x0000000000247805 */ /* 0x000fe4000001ff00 */
[----:B---3--:R-:W-:Y:S02]  /*11d0*/  R2UR UR8, R6 ;  /* 0x00000000060872ca */ /* 0x008fe400000e0000 */
[----:B------:R-:W-:Y:S02]  /*11e0*/  CS2R R38, SRZ ;  /* 0x0000000000267805 */ /* 0x000fe4000001ff00 */
[----:B------:R-:W-:-:S02]  /*11f0*/  CS2R R40, SRZ ;  /* 0x0000000000287805 */ /* 0x000fc4000001ff00 */
[----:B------:R-:W-:Y:S02]  /*1200*/  CS2R R42, SRZ ;  /* 0x00000000002a7805 */ /* 0x000fe4000001ff00 */
[----:B------:R-:W-:Y:S02]  /*1210*/  CS2R R44, SRZ ;  /* 0x00000000002c7805 */ /* 0x000fe4000001ff00 */
[----:B------:R-:W-:Y:S02]  /*1220*/  CS2R R46, SRZ ;  /* 0x00000000002e7805 */ /* 0x000fe4000001ff00 */
[----:B------:R-:W-:Y:S02]  /*1230*/  CS2R R48, SRZ ;  /* 0x0000000000307805 */ /* 0x000fe4000001ff00 */
[----:B------:R-:W-:Y:S02]  /*1240*/  CS2R R50, SRZ ;  /* 0x0000000000327805 */ /* 0x000fe4000001ff00 */
[----:B------:R-:W-:-:S02]  /*1250*/  CS2R R52, SRZ ;  /* 0x0000000000347805 */ /* 0x000fc4000001ff00 */
[----:B------:R-:W-:Y:S01]  /*1260*/  CS2R R54, SRZ ;  /* 0x0000000000367805 */ /* 0x000fe2000001ff00 */
[----:B------:R-:W-:-:S04]  /*1270*/  ULEA.HI UR10, UR8, UR8, URZ, 0x1 ;  /* 0x00000008080a7291 */ /* 0x000fc8000f8f083f */
[----:B------:R-:W-:Y:S02]  /*1280*/  ULOP3.LUT UR11, UR10, 0x1ffffe, URZ, 0xc0, !UPT ;  /* 0x001ffffe0a0b7892 */ /* 0x000fe4000f8ec03f */
[----:B0-----:R-:W-:Y:S02]  /*1290*/  ULEA UR10, UR13, UR12, 0x18 ;  /* 0x0000000c0d0a7291 */ /* 0x001fe4000f8ec03f */
[----:B------:R-:W-:-:S03]  /*12a0*/  UIADD3 UR11, UR8, -UR11, URZ ;  /* 0x8000000b080b7290 */ /* 0x000fc6000fffe03f */
[----:B------:R-:W-:Y:S01]  /*12b0*/  UMOV UR8, URZ ;  /* 0x0000003f00087c82 */ /* 0x000fe20008000000 */
[----:B------:R-:W-:-:S04]  /*12c0*/  ULEA UR11, UR11, UR10, 0xb ;  /* 0x0000000a0b0b7291 */ /* 0x000fc8000f8e583f */
[----:B------:R-:W-:-:S04]  /*12d0*/  UIADD3 UR11, UR11, 0x180, URZ ;  /* 0x000001800b0b7890 */ /* 0x000fc8000fffe03f */
[----:B------:R-:W-:-:S04]  /*12e0*/  USHF.R.U32.HI UR11, URZ, 0x4, UR11 ;  /* 0x000000043f0b7899 */ /* 0x000fc8000801160b */
[----:B------:R-:W-:Y:S01]  /*12f0*/  ULOP3.LUT UR11, UR11, 0x3fff, URZ, 0xc0, !UPT ;  /* 0x00003fff0b0b7892 */ /* 0x000fe2000f8ec03f */
[----:B-----5:R-:W-:Y:S11]  /*1300*/  @!P0 BRA `(.L_x_13) ;  /* 0x00000004005c8947 */ /* 0x020ff60003800000 */
[----:B------:R-:W-:-:S13]  /*1310*/  ISETP.NE.AND P1, PT, R80, 0x3, PT ;  /* 0x000000035000780c */ /* 0x000fda0003f25270 */
[----:B------:R-:W-:Y:S05]  /*1320*/  @!P1 BRA `(.L_x_14) ;  /* 0x0000000000049947 */ /* 0x000fea0003800000 */
[----:B------:R-:W-:Y:S01]  /*1330*/  BPT.TRAP 0x1 ;  /* 0x000000040000795c */ /* 0x000fe20000300000 */
.L_x_14:
[----:B------:R-:W-:Y:S01]  /*1340*/  ULEA UR6, UR5, UR10, 0x3 ;  /* 0x0000000a05067291 */ /* 0x000fe2000f8e183f */
[----:B------:R-:W-:-:S05]  /*1350*/  IMAD.U32 R6, RZ, RZ, UR4 ;  /* 0x00000004ff067e24 */ /* 0x000fca000f8e00ff */
[----:B------:R-:W-:-:S04]  /*1360*/  SHF.L.U32 R6, R6, 0x1f, RZ ;  /* 0x0000001f06067819 */ /* 0x000fc800000006ff */
[----:B------:R0:W1:Y:S01]  /*1370*/  SYNCS.PHASECHK.TRANS64.TRYWAIT P0, [UR6], R6 ;  /* 0x00000006ff0075a7 */ /* 0x0000620008000146 */
[----:B------:R-:W-:Y:S05]  /*1380*/  @!P1 BRA `(.L_x_15) ;  /* 0x0000000000049947 */ /* 0x000fea0003800000 */
[----:B------:R-:W-:Y:S01]  /*1390*/  BPT.TRAP 0x1 ;  /* 0x000000040000795c */ /* 0x000fe20000300000 */
.L_x_15:
[----:B-1----:R-:W-:Y:S05]  /*13a0*/  @P0 BRA `(.L_x_16) ;  /* 0x0000000000080947 */ /* 0x002fea0003800000 */
[----:B------:R-:W1:Y:S02]  /*13b0*/  SYNCS.PHASECHK.TRANS64.TRYWAIT P0, [UR6], R6 ;  /* 0x00000006ff0075a7 */ /* 0x000e640008000146 */
[----:B-1----:R-:W-:Y:S05]  /*13c0*/  @!P0 BRA `(.L_x_17) ;  /* 0x0000005400ac8947 */ /* 0x002fea0003800000 */
.L_x_16:
[----:B------:R-:W-:Y:S01]  /*13d0*/  UIADD3 UR6, UR10, 0x7180, URZ ;  /* 0x000071800a067890 */ /* 0x000fe2000fffe03f */
[----:B------:R-:W-:Y:S01]  /*13e0*/  WARPGROUP.ARRIVE ;  /* 0x00000000000079c5 */ /* 0x000fe20000000000 */
[----:B------:R-:W-:Y:S01]  /*13f0*/  ULDC UR7, c[0x0][0x50c] ;  /* 0x0001430000077ab9 */ /* 0x000fe20000000800 */
[----:B------:R-:W-:Y:S01]  /*1400*/  ULOP3.LUT UR12, UR11, 0x10000, URZ, 0xfc, !UPT ;  /* 0x000100000b0c7892 */ /* 0x000fe2000f8efc3f */
[----:B------:R-:W-:Y:S01]  /*1410*/  CS2R R14, SRZ ;  /* 0x00000000000e7805 */ /* 0x000fe2000001ff00 */
[----:B------:R-:W-:Y:S01]  /*1420*/  UISETP.NE.AND UP0, UPT, UR7, 0x1, UPT ;  /* 0x000000010700788c */ /* 0x000fe2000bf05270 */
[----:B------:R-:W-:Y:S01]  /*1430*/  IMAD.MOV.U32 R11, RZ, RZ, RZ ;  /* 0x000000ffff0b7224 */ /* 0x000fe200078e00ff */
[----:B------:R-:W-:Y:S01]  /*1440*/  USHF.R.U32.HI UR6, URZ, 0x4, UR6 ;  /* 0x000000043f067899 */ /* 0x000fe20008011606 */
[----:B------:R-:W-:Y:S01]  /*1450*/  CS2R R18, SRZ ;  /* 0x0000000000127805 */ /* 0x000fe2000001ff00 */
[----:B------:R-:W-:Y:S01]  /*1460*/  USEL UR7, URZ, 0x1, UP0 ;  /* 0x000000013f077887 */ /* 0x000fe20008000000 */
[----:B------:R-:W-:Y:S01]  /*1470*/  CS2R R20, SRZ ;  /* 0x0000000000147805 */ /* 0x000fe2000001ff00 */
[----:B------:R-:W-:Y:S01]  /*1480*/  ULOP3.LUT UR6, UR6, 0x3fff, URZ, 0xc0, !UPT ;  /* 0x00003fff06067892 */ /* 0x000fe2000f8ec03f */
[----:B------:R-:W-:Y:S01]  /*1490*/  CS2R R22, SRZ ;  /* 0x0000000000167805 */ /* 0x000fe2000001ff00 */
[----:B------:R-:W-:Y:S01]  /*14a0*/  ULEA UR12, UR5, UR12, 0x8 ;  /* 0x0000000c050c7291 */ /* 0x000fe2000f8e403f */
[----:B------:R-:W-:Y:S01]  /*14b0*/  CS2R R56, SRZ ;  /* 0x0000000000387805 */ /* 0x000fe2000001ff00 */
[----:B------:R-:W-:Y:S01]  /*14c0*/  ULOP3.LUT UR6, UR6, 0x10000, URZ, 0xfc, !UPT ;  /* 0x0001000006067892 */ /* 0x000fe2000f8efc3f */
[----:B------:R-:W-:Y:S01]  /*14d0*/  ISETP.NE.AND P0, PT, RZ, UR7, PT ;  /* 0x00000007ff007c0c */ /* 0x000fe2000bf05270 */
[----:B------:R-:W-:Y:S01]  /*14e0*/  UMOV UR13, 0xc0000010 ;  /* 0xc0000010000d7882 */ /* 0x000fe20000000000 */
[----:B------:R-:W-:Y:S01]  /*14f0*/  UMOV UR15, 0xc0000010 ;  /* 0xc0000010000f7882 */ /* 0x000fe20000000000 */
[----:B------:R-:W-:Y:S01]  /*1500*/  ULEA UR14, UR5, UR6, 0x7 ;  /* 0x00000006050e7291 */ /* 0x000fe2000f8e383f */
[----:B------:R-:W-:-:S02]  /*1510*/  CS2R R58, SRZ ;  /* 0x00000000003a7805 */ /* 0x000fc4000001ff00 */
[----:B------:R-:W-:Y:S01]  /*1520*/  CS2R R60, SRZ ;  /* 0x00000000003c7805 */ /* 0x000fe2000001ff00 */
[----:B------:R-:W-:Y:S01]  /*1530*/  UMOV UR6, 0x1 ;  /* 0x0000000100067882 */ /* 0x000fe20000000000 */
[----:B------:R-:W-:Y:S02]  /*1540*/  CS2R R62, SRZ ;  /* 0x00000000003e7805 */ /* 0x000fe4000001ff00 */
[----:B------:R-:W-:Y:S02]  /*1550*/  CS2R R64, SRZ ;  /* 0x0000000000407805 */ /* 0x000fe4000001ff00 */
[----:B------:R-:W-:Y:S01]  /*1560*/  CS2R R66, SRZ ;  /* 0x0000000000427805 */ /* 0x000fe2000001ff00 */
[----:B------:R-:W-:Y:S01]  /*1570*/  IMAD.MOV.U32 R68, RZ, RZ, RZ ;  /* 0x000000ffff447224 */ /* 0x000fe200078e00ff */
[----:B------:R-:W-:Y:S01]  /*1580*/  CS2R R70, SRZ ;  /* 0x0000000000467805 */ /* 0x000fe2000001ff00 */
[----:B------:R-:W-:Y:S01]  /*1590*/  QGMMA.64x64x32.F32.E4M3.E4M3 R24, gdesc[UR12], RZ, !UPT, gsb0 ;  /* 0x00e000000c1879f3 */ /* 0x000fe2000c0008ff */
[----:B------:R-:W-:-:S02]  /*15a0*/  CS2R R72, SRZ ;  /* 0x0000000000487805 */ /* 0x000fc4000001ff00 */
[----:B------:R-:W-:Y:S02]  /*15b0*/  CS2R R74, SRZ ;  /* 0x00000000004a7805 */ /* 0x000fe4000001ff00 */
[----:B------:R-:W-:Y:S02]  /*15c0*/  CS2R R76, SRZ ;  /* 0x00000000004c7805 */ /* 0x000fe4000001ff00 */
[----:B------:R-:W-:Y:S01]  /*15d0*/  CS2R R78, SRZ ;  /* 0x00000000004e7805 */ /* 0x000fe2000001ff00 */
[----:B------:R-:W-:Y:S06]  /*15e0*/  @!P0 BRA `(.L_x_18) ;  /* 0x0000000000888947 */ /* 0x000fec0003800000 */
[----:B------:R-:W-:Y:S02]  /*15f0*/  WARPGROUP.DEPBAR.LE gsb0, 0x0 ;  /* 0x00008000000079c5 */ /* 0x000fe40000010000 */
[----:B------:R-:W-:-:S01]  /*1600*/  FADD R79, RZ, R24 ;  /* 0x00000018ff4f7221 */ /* 0x000fc20000000000 */
[----:B------:R-:W-:Y:S01]  /*1610*/  FADD R78, RZ, R25 ;  /* 0x00000019ff4e7221 */ /* 0x000fe20000000000 */
        /* <DEDUP_REMOVED lines=30> */
[----:B------:R-:W-:-:S06]  /*1800*/  UMOV UR6, URZ ;  /* 0x0000003f00067c82 */ /* 0x000fcc0008000000 */
.L_x_18:
[----:B------:R-:W-:-:S04]  /*1810*/  UIADD3 UR16, UR5, 0x1, URZ ;  /* 0x0000000105107890 */ /* 0x000fc8000fffe03f */
[----:B------:R-:W-:-:S04]  /*1820*/  UISETP.NE.AND UP0, UPT, UR16, 0x7, UPT ;  /* 0x000000071000788c */ /* 0x000fc8000bf05270 */
[----:B------:R-:W-:Y:S02]  /*1830*/  USEL UR8, URZ, 0x1, UP0 ;  /* 0x000000013f087887 */ /* 0x000fe40008000000 */
[----:B------:R-:W-:Y:S02]  /*1840*/  USEL UR16, UR16, URZ, UP0 ;  /* 0x0000003f10107287 */ /* 0x000fe40008000000 */
[----:B------:R-:W-:-:S06]  /*1850*/  ULOP3.LUT UR8, UR4, UR8, URZ, 0x3c, !UPT ;  /* 0x0000000804087292 */ /* 0x000fcc000f8e3c3f */
[----:B------:R-:W-:Y:S01]  /*1860*/  IMAD.U32 R9, RZ, RZ, UR8 ;  /* 0x00000008ff097e24 */ /* 0x000fe2000f8e00ff */
[----:B------:R-:W-:-:S06]  /*1870*/  UMOV UR8, 0x1 ;  /* 0x0000000100087882 */ /* 0x000fcc0000000000 */
.L_x_13:
[----:B------:R-:W-:-:S04]  /*1880*/  UISETP.LT.AND UP0, UPT, UR9, 0x1, UPT ;  /* 0x000000010900788c */ /* 0x000fc8000bf01270 */
[----:B------:R-:W-:-:S04]  /*1890*/  USEL UR12, UR9, 0x1, UP0 ;  /* 0x00000001090c7887 */ /* 0x000fc80008000000 */
[----:B------:R-:W-:-:S04]  /*18a0*/  UIADD3 UR12, UR9, -UR12, URZ ;  /* 0x8000000c090c7290 */ /* 0x000fc8000fffe03f */
[----:B------:R-:W-:-:S06]  /*18b0*/  UISETP.GE.AND UP0, UPT, UR12, 0x1, UPT ;  /* 0x000000010c00788c */ /* 0x000fcc000bf06270 */
[----:B------:R-:W-:-:S13]  /*18c0*/  PLOP3.LUT P0, PT, PT, PT, UP0, 0x80, 0x0 ;  /* 0x000000000000781c */ /* 0x000fda0003f0f008 */
[----:B------:R-:W-:Y:S05]  /*18d0*/  @!P0 BRA `(.L_x_19) ;  /* 0x0000000400708947 */ /* 0x000fea0003800000 */
[----:B01----:R-:W-:Y:S01]  /*18e0*/  IMAD.U32 R6, RZ, RZ, UR12 ;  /* 0x0000000cff067e24 */ /* 0x003fe2000f8e00ff */
[----:B------:R-:W-:Y:S01]  /*18f0*/  UMOV UR17, UR5 ;  /* 0x0000000500117c82 */ /* 0x000fe20008000000 */
[----:B------:R-:W-:-:S05]  /*1900*/  ULDC UR20, c[0x0][0x50c] ;  /* 0x0001430000147ab9 */ /* 0x000fca0000000800 */
.L_x_27:
[----:B------:R-:W-:-:S13]  /*1910*/  ISETP.NE.AND P1, PT, R80, 0x3, PT ;  /* 0x000000035000780c */ /* 0x000fda0003f25270 */
[----:B01----:R-:W-:Y:S05]  /*1920*/  @!P1 BRA `(.L_x_20) ;  /* 0x0000000000049947 */ /* 0x003fea0003800000 */
[----:B------:R-:W-:Y:S01]  /*1930*/  BPT.TRAP 0x1 ;  /* 0x000000040000795c */ /* 0x000fe20000300000 */
.L_x_20:
[----:B------:R-:W0:Y:S01]  /*1940*/  S2UR UR12, SR_CgaCtaId ;  /* 0x00000000000c79c3 */ /* 0x000e220000008800 */
[----:B------:R-:W-:Y:S01]  /*1950*/  UMOV UR10, 0x400 ;  /* 0x00000400000a7882 */ /* 0x000fe20000000000 */
[----:B------:R-:W-:Y:S01]  /*1960*/  SHF.L.U32 R7, R9, 0x1f, RZ ;  /* 0x0000001f09077819 */ /* 0x000fe200000006ff */
[----:B0-----:R-:W-:-:S04]  /*1970*/  ULEA UR10, UR12, UR10, 0x18 ;  /* 0x0000000a0c0a7291 */ /* 0x001fc8000f8ec03f */
[----:B------:R-:W-:-:S09]  /*1980*/  ULEA UR12, UR16, UR10, 0x3 ;  /* 0x0000000a100c7291 */ /* 0x000fd2000f8e183f */
[----:B------:R0:W1:Y:S01]  /*1990*/  SYNCS.PHASECHK.TRANS64.TRYWAIT P0, [UR12], R7 ;  /* 0x00000007ff0075a7 */ /* 0x000062000800014c */
[----:B------:R-:W-:Y:S05]  /*19a0*/  @!P1 BRA `(.L_x_21) ;  /* 0x0000000000049947 */ /* 0x000fea0003800000 */
[----:B------:R-:W-:Y:S01]  /*19b0*/  BPT.TRAP 0x1 ;  /* 0x000000040000795c */ /* 0x000fe20000300000 */
.L_x_21:
[----:B-1----:R-:W-:Y:S05]  /*19c0*/  @P0 BRA `(.L_x_22) ;  /* 0x0000000000080947 */ /* 0x002fea0003800000 */
[----:B------:R-:W1:Y:S02]  /*19d0*/  SYNCS.PHASECHK.TRANS64.TRYWAIT P0, [UR12], R7 ;  /* 0x00000007ff0075a7 */ /* 0x000e64000800014c */
[----:B-1----:R-:W-:Y:S05]  /*19e0*/  @!P0 BRA `(.L_x_23) ;  /* 0x00000050003c8947 */ /* 0x002fea0003800000 */
.L_x_22:
[----:B------:R-:W-:Y:S01]  /*19f0*/  UIADD3 UR12, UR10, 0x7180, URZ ;  /* 0x000071800a0c7890 */ /* 0x000fe2000fffe03f */
[----:B------:R-:W-:Y:S01]  /*1a00*/  WARPGROUP.ARRIVE ;  /* 0x00000000000079c5 */ /* 0x000fe20000000000 */
[----:B------:R-:W-:Y:S02]  /*1a10*/  UISETP.NE.AND UP0, UPT, UR7, URZ, UPT ;  /* 0x0000003f0700728c */ /* 0x000fe4000bf05270 */
[----:B------:R-:W-:Y:S02]  /*1a20*/  USHF.R.U32.HI UR12, URZ, 0x4, UR12 ;  /* 0x000000043f0c7899 */ /* 0x000fe4000801160c */
[----:B------:R-:W-:Y:S02]  /*1a30*/  USEL UR8, UR8, URZ, !UP0 ;  /* 0x0000003f08087287 */ /* 0x000fe4000c000000 */
[----:B------:R-:W-:Y:S02]  /*1a40*/  ULOP3.LUT UR7, UR12, 0x3fff, URZ, 0xc0, !UPT ;  /* 0x00003fff0c077892 */ /* 0x000fe4000f8ec03f */
[----:B------:R-:W-:-:S02]  /*1a50*/  ULOP3.LUT UR12, UR11, 0x10000, URZ, 0xfc, !UPT ;  /* 0x000100000b0c7892 */ /* 0x000fc4000f8efc3f */
[----:B------:R-:W-:Y:S02]  /*1a60*/  ULOP3.LUT UR7, UR7, 0x10000, URZ, 0xfc, !UPT ;  /* 0x0001000007077892 */ /* 0x000fe4000f8efc3f */
[----:B------:R-:W-:Y:S02]  /*1a70*/  UISETP.NE.U32.AND UP0, UPT, UR8, URZ, UPT ;  /* 0x0000003f0800728c */ /* 0x000fe4000bf05070 */
[----:B------:R-:W-:Y:S02]  /*1a80*/  ULEA UR12, UR16, UR12, 0x8 ;  /* 0x0000000c100c7291 */ /* 0x000fe4000f8e403f */
[----:B------:R-:W-:Y:S01]  /*1a90*/  ULEA UR14, UR16, UR7, 0x7 ;  /* 0x00000007100e7291 */ /* 0x000fe2000f8e383f */
[----:B------:R-:W-:Y:S01]  /*1aa0*/  UMOV UR13, 0xc0000010 ;  /* 0xc0000010000d7882 */ /* 0x000fe20000000000 */
[----:B------:R-:W-:Y:S01]  /*1ab0*/  UMOV UR15, 0xc0000010 ;  /* 0xc0000010000f7882 */ /* 0x000fe20000000000 */
[----:B------:R-:W-:-:S06]  /*1ac0*/  UIADD3 UR6, UR6, 0x1, URZ ;  /* 0x0000000106067890 */ /* 0x000fcc000fffe03f */
[----:B------:R-:W-:Y:S01]  /*1ad0*/  QGMMA.64x64x32.F32.E4M3.E4M3 R24, gdesc[UR12], R24, UP0, gsb0 ;  /* 0x00e000000c1879f3 */ /* 0x000fe2000b800818 */
[----:B------:R-:W-:-:S04]  /*1ae0*/  UISETP.NE.AND UP0, UPT, UR6, UR20, UPT ;  /* 0x000000140600728c */ /* 0x000fc8000bf05270 */
[----:B------:R-:W-:-:S06]  /*1af0*/  USEL UR7, URZ, 0x1, UP0 ;  /* 0x000000013f077887 */ /* 0x000fcc0008000000 */
[----:B------:R-:W-:Y:S01]  /*1b00*/  ISETP.NE.AND P0, PT, RZ, UR7, PT ;  /* 0x00000007ff007c0c */ /* 0x000fe2000bf05270 */
[----:B------:R-:W-:-:S12]  /*1b10*/  WARPGROUP.DEPBAR.LE gsb0, 0x1 ;  /* 0x00008000000079c5 */ /* 0x000fd80000010100 */
[----:B------:R-:W-:Y:S05]  /*1b20*/  @!P0 BRA `(.L_x_24) ;  /* 0x0000000000888947 */ /* 0x000fea0003800000 */
[----:B------:R-:W-:Y:S02]  /*1b30*/  WARPGROUP.DEPBAR.LE gsb0, 0x0 ;  /* 0x00008000000079c5 */ /* 0x000fe40000010000 */
[----:B------:R-:W-:-:S01]  /*1b40*/  FADD R79, R24, R79 ;  /* 0x0000004f184f7221 */ /* 0x000fc20000000000 */
[----:B------:R-:W-:Y:S01]  /*1b50*/  FADD R78, R25, R78 ;  /* 0x0000004e194e7221 */ /* 0x000fe20000000000 */
        /* <DEDUP_REMOVED lines=30> */
[----:B------:R-:W-:-:S06]  /*1d40*/  UMOV UR6, URZ ;  /* 0x0000003f00067c82 */ /* 0x000fcc0008000000 */
.L_x_24:
[----:B------:R-:W-:Y:S05]  /*1d50*/  @!P1 BRA `(.L_x_25) ;  /* 0x0000000000049947 */ /* 0x000fea0003800000 */
[----:B------:R-:W-:Y:S01]  /*1d60*/  BPT.TRAP 0x1 ;  /* 0x000000040000795c */ /* 0x000fe20000300000 */
.L_x_25:
[----:B------:R-:W-:Y:S01]  /*1d70*/  ULEA UR8, UR17, UR10, 0x3 ;  /* 0x0000000a11087291 */ /* 0x000fe2000f8e183f */
[----:B------:R-:W-:-:S03]  /*1d80*/  ISETP.GT.U32.AND P0, PT, R4, 0x1, PT ;  /* 0x000000010400780c */ /* 0x000fc60003f04070 */
[----:B------:R-:W-:-:S04]  /*1d90*/  UIADD3 UR8, UR8, 0x38, URZ ;  /* 0x0000003808087890 */ /* 0x000fc8000fffe03f */
[----:B------:R-:W-:-:S09]  /*1da0*/  UPRMT UR8, URZ, 0x654, UR8 ;  /* 0x000006543f087896 */ /* 0x000fd20008000008 */
[----:B------:R-:W-:Y:S01]  /*1db0*/  SYNCS.ARRIVE.TRANS64.RED.A1T0 RZ, [UR8], RZ ;  /* 0x000000ffffff79a7 */ /* 0x000fe20008100408 */
[----:B------:R-:W-:Y:S05]  /*1dc0*/  @P0 BRA `(.L_x_26) ;  /* 0x0000000000040947 */ /* 0x000fea0003800000 */
[----:B------:R-:W-:Y:S01]  /*1dd0*/  BPT.TRAP 0x1 ;  /* 0x000000040000795c */ /* 0x000fe20000300000 */
.L_x_26:
[----:B------:R-:W-:Y:S01]  /*1de0*/  UIADD3 UR16, UR16, 0x1, URZ ;  /* 0x0000000110107890 */ /* 0x000fe2000fffe03f */
[C---:B------:R-:W-:Y:S01]  /*1df0*/  ISETP.GT.AND P0, PT, R6.reuse, 0x1, PT ;  /* 0x000000010600780c */ /* 0x040fe20003f04270 */
[----:B------:R-:W-:Y:S01]  /*1e00*/  UIADD3 UR17, UR17, 0x1, URZ ;  /* 0x0000000111117890 */ /* 0x000fe2000fffe03f */
[----:B------:R-:W-:Y:S01]  /*1e10*/  VIADD R6, R6, 0xffffffff ;  /* 0xffffffff06067836 */ /* 0x000fe20000000000 */
[----:B------:R-:W-:Y:S02]  /*1e20*/  UISETP.NE.AND UP0, UPT, UR16, 0x7, UPT ;  /* 0x000000071000788c */ /* 0x000fe4000bf05270 */
[----:B------:R-:W-:Y:S02]  /*1e30*/  UISETP.NE.AND UP1, UPT, UR17, 0x7, UPT ;  /* 0x000000071100788c */ /* 0x000fe4000bf25270 */
[----:B------:R-:W-:Y:S02]  /*1e40*/  USEL UR8, URZ, 0x1, UP0 ;  /* 0x000000013f087887 */ /* 0x000fe40008000000 */
[----:B------:R-:W-:-:S02]  /*1e50*/  USEL UR16, UR16, URZ, UP0 ;  /* 0x0000003f10107287 */ /* 0x000fc40008000000 */
[----:B------:R-:W-:Y:S02]  /*1e60*/  USEL UR17, UR17, URZ, UP1 ;  /* 0x0000003f11117287 */ /* 0x000fe40008800000 */
[----:B------:R-:W-:Y:S01]  /*1e70*/  LOP3.LUT R9, R9, UR8, RZ, 0x3c, !PT ;  /* 0x0000000809097c12 */ /* 0x000fe2000f8e3cff */
[----:B------:R-:W-:Y:S01]  /*1e80*/  UMOV UR8, 0x1 ;  /* 0x0000000100087882 */ /* 0x000fe20000000000 */
[----:B------:R-:W-:Y:S08]  /*1e90*/  @P0 BRA `(.L_x_27) ;  /* 0xfffffff8009c0947 */ /* 0x000ff0000383ffff */
.L_x_19:
[----:B------:R-:W-:Y:S01]  /*1ea0*/  UISETP.NE.AND UP0, UPT, UR6, URZ, UPT ;  /* 0x0000003f0600728c */ /* 0x000fe2000bf05270 */
[----:B01----:R-:W0:Y:S03]  /*1eb0*/  LDC R6, c[0x0][0x28c] ;  /* 0x0000a300ff067b82 */ /* 0x003e260000000800 */
[----:B------:R-:W-:-:S06]  /*1ec0*/  USEL UR6, URZ, 0x1, !UP0 ;  /* 0x000000013f067887 */ /* 0x000fcc000c000000 */
[----:B------:R-:W-:Y:S02]  /*1ed0*/  ISETP.NE.AND P0, PT, RZ, UR6, PT ;  /* 0x00000006ff007c0c */ /* 0x000fe4000bf05270 */
[----:B0-----:R-:W-:-:S11]  /*1ee0*/  ISETP.GE.AND P1, PT, R6, 0x1, PT ;  /* 0x000000010600780c */ /* 0x001fd60003f26270 */
[----:B------:R-:W-:Y:S05]  /*1ef0*/  @!P0 BRA `(.L_x_28) ;  /* 0x0000000000848947 */ /* 0x000fea0003800000 */
[----:B------:R-:W-:Y:S02]  /*1f00*/  WARPGROUP.DEPBAR.LE gsb0, 0x0 ;  /* 0x00008000000079c5 */ /* 0x000fe40000010000 */
[----:B------:R-:W-:Y:S01]  /*1f10*/  FADD R79, R24, R79 ;  /* 0x0000004f184f7221 */ /* 0x000fe20000000000 */
        /* <DEDUP_REMOVED lines=30> */
[----:B------:R-:W-:-:S07]  /*2100*/  FADD R14, R14, R55 ;  /* 0x000000370e0e7221 */ /* 0x000fce0000000000 */
.L_x_28:
[----:B------:R-:W-:Y:S02]  /*2110*/  WARPGROUP.DEPBAR.LE gsb0, 0x0 ;  /* 0x00008000000079c5 */ /* 0x000fe40000010000 */
[----:B------:R-:W-:Y:S05]  /*2120*/  @!P1 BRA `(.L_x_29) ;  /* 0x0000000000489947 */ /* 0x000fea0003800000 */
[----:B------:R-:W-:-:S13]  /*2130*/  ISETP.NE.AND P0, PT, R80, 0x3, PT ;  /* 0x000000035000780c */ /* 0x000fda0003f05270 */
[----:B------:R-:W-:Y:S05]  /*2140*/  @!P0 BRA `(.L_x_30) ;  /* 0x0000000000048947 */ /* 0x000fea0003800000 */
[----:B------:R-:W-:Y:S01]  /*2150*/  BPT.TRAP 0x1 ;  /* 0x000000040000795c */ /* 0x000fe20000300000 */
.L_x_30:
[----:B------:R-:W-:Y:S01]  /*2160*/  UISETP.LT.AND UP0, UPT, UR9, 0x1, UPT ;  /* 0x000000010900788c */ /* 0x000fe2000bf01270 */
[----:B------:R-:W-:-:S03]  /*2170*/  ISETP.GT.U32.AND P0, PT, R4, 0x1, PT ;  /* 0x000000010400780c */ /* 0x000fc60003f04070 */
[----:B------:R-:W-:-:S04]  /*2180*/  USEL UR8, UR9, 0x1, UP0 ;  /* 0x0000000109087887 */ /* 0x000fc80008000000 */
[----:B------:R-:W-:-:S04]  /*2190*/  UIADD3 UR8, UR5, UR9, -UR8 ;  /* 0x0000000905087290 */ /* 0x000fc8000fffe808 */
[----:B------:R-:W-:-:S04]  /*21a0*/  UIMAD.WIDE.U32 UR6, UR8, 0x24924925, URZ ;  /* 0x24924925080678a5 */ /* 0x000fc8000f8e003f */
[----:B------:R-:W-:-:S04]  /*21b0*/  UIADD3 UR6, UR8, -UR7, URZ ;  /* 0x8000000708067290 */ /* 0x000fc8000fffe03f */
[----:B------:R-:W-:-:S04]  /*21c0*/  ULEA.HI UR6, UR6, UR7, URZ, 0x1f ;  /* 0x0000000706067291 */ /* 0x000fc8000f8ff83f */
[----:B------:R-:W-:-:S04]  /*21d0*/  USHF.R.U32.HI UR6, URZ, 0x2, UR6 ;  /* 0x000000023f067899 */ /* 0x000fc80008011606 */
[----:B------:R-:W-:-:S04]  /*21e0*/  UIMAD UR6, UR6, -0x7, UR8 ;  /* 0xfffffff9060678a4 */ /* 0x000fc8000f8e0208 */
[----:B------:R-:W-:-:S04]  /*21f0*/  ULEA UR6, UR6, UR10, 0x3 ;  /* 0x0000000a06067291 */ /* 0x000fc8000f8e183f */
[----:B------:R-:W-:-:S04]  /*2200*/  UIADD3 UR6, UR6, 0x38, URZ ;  /* 0x0000003806067890 */ /* 0x000fc8000fffe03f */
[----:B------:R-:W-:-:S09]  /*2210*/  UPRMT UR6, URZ, 0x654, UR6 ;  /* 0x000006543f067896 */ /* 0x000fd20008000006 */
[----:B------:R-:W-:Y:S01]  /*2220*/  SYNCS.ARRIVE.TRANS64.RED.A1T0 RZ, [UR6], RZ ;  /* 0x000000ffffff79a7 */ /* 0x000fe20008100406 */
[----:B------:R-:W-:Y:S05]  /*2230*/  @P0 BRA `(.L_x_29) ;  /* 0x0000000000040947 */ /* 0x000fea0003800000 */
[----:B------:R-:W-:Y:S01]  /*2240*/  BPT.TRAP 0x1 ;  /* 0x000000040000795c */ /* 0x000fe20000300000 */
.L_x_29:
[----:B------:R-:W0:Y:S01]  /*2250*/  LDC R24, c[0x0][0x288] ;  /* 0x0000a200ff187b82 */ /* 0x000e220000000800 */
[--C-:B------:R-:W-:Y:S01]  /*2260*/  SHF.R.U32.HI R6, RZ, 0x2, R2.reuse ;  /* 0x00000002ff067819 */ /* 0x100fe20000011602 */
[----:B------:R-:W-:Y:S01]  /*2270*/  IMAD.SHL.U32 R17, R12, 0x40, RZ ;  /* 0x000000400c117824 */ /* 0x000fe200078e00ff */
[C---:B------:R-:W-:Y:S01]  /*2280*/  LOP3.LUT R8, R2.reuse, 0x60, RZ, 0xc0, !PT ;  /* 0x0000006002087812 */ /* 0x040fe200078ec0ff */
[----:B------:R-:W-:Y:S01]  /*2290*/  UIADD3 UR8, UR9, UR5, URZ ;  /* 0x0000000509087290 */ /* 0x000fe2000fffe03f */
[----:B------:R-:W-:Y:S01]  /*22a0*/  SHF.R.U32.HI R9, RZ, 0x7, R2 ;  /* 0x00000007ff097819 */ /* 0x000fe20000011602 */
[----:B------:R-:W-:Y:S01]  /*22b0*/  IMAD.SHL.U32 R12, R2, 0x2, RZ ;  /* 0x00000002020c7824 */ /* 0x000fe200078e00ff */
[----:B------:R-:W-:Y:S01]  /*22c0*/  LOP3.LUT R7, R6, 0x7, RZ, 0xc0, !PT ;  /* 0x0000000706077812 */ /* 0x000fe200078ec0ff */
[----:B------:R-:W-:Y:S01]  /*22d0*/  UISETP.GT.U32.AND UP0, UPT, UR8, 0x6, UPT ;  /* 0x000000060800788c */ /* 0x000fe2000bf04070 */
[----:B------:R-:W-:Y:S01]  /*22e0*/  SHF.R.U32.HI R8, RZ, 0x1, R8 ;  /* 0x00000001ff087819 */ /* 0x000fe20000011608 */
[----:B------:R-:W-:Y:S01]  /*22f0*/  UIMAD.WIDE.U32 UR6, UR8, 0x24924925, URZ ;  /* 0x24924925080678a5 */ /* 0x000fe2000f8e003f */
[----:B------:R-:W-:Y:S01]  /*2300*/  LOP3.LUT R6, R9, 0x1, RZ, 0xc0, !PT ;  /* 0x0000000109067812 */ /* 0x000fe200078ec0ff */
[----:B------:R-:W-:Y:S01]  /*2310*/  ULDC UR12, c[0x0][0x284] ;  /* 0x0000a100000c7ab9 */ /* 0x000fe20000000800 */
[----:B------:R-:W-:Y:S01]  /*2320*/  IADD3 R13, RZ, -R8, -R7 ;  /* 0x80000008ff0d7210 */ /* 0x000fe20007ffe807 */
[----:B------:R-:W-:Y:S01]  /*2330*/  UISETP.LT.U32.AND UP0, UPT, UR9, 0x7, UP0 ;  /* 0x000000070900788c */ /* 0x000fe20008701070 */
[----:B------:R-:W-:Y:S01]  /*2340*/  SHF.R.S32.HI R32, RZ, 0x1f, R69 ;  /* 0x0000001fff207819 */ /* 0x000fe20000011445 */
[C---:B------:R-:W-:Y:S01]  /*2350*/  IMAD.SHL.U32 R26, R6.reuse, 0x40, RZ ;  /* 0x00000040061a7824 */ /* 0x040fe200078e00ff */
[----:B------:R-:W-:Y:S01]  /*2360*/  UIADD3 UR5, UR8, -UR7, URZ ;  /* 0x8000000708057290 */ /* 0x000fe2000fffe03f */
[----:B------:R-:W-:Y:S01]  /*2370*/  IMAD R25, R6, -0x40, R13 ;  /* 0xffffffc006197824 */ /* 0x000fe200078e020d */
[----:B------:R-:W-:Y:S01]  /*2380*/  LOP3.LUT R6, R2, 0x3, RZ, 0xc0, !PT ;  /* 0x0000000302067812 */ /* 0x000fe200078ec0ff */
[----:B------:R-:W-:Y:S01]  /*2390*/  UISETP.GE.U32.AND UP1, UPT, UR9, 0x7, UPT ;  /* 0x000000070900788c */ /* 0x000fe2000bf26070 */
[----:B------:R-:W-:Y:S01]  /*23a0*/  LOP3.LUT R9, R26, 0x40, R7, 0xe2, !PT ;  /* 0x000000401a097812 */ /* 0x000fe200078ee207 */
[----:B------:R-:W-:Y:S01]  /*23b0*/  USEL UR6, URZ, 0x1, !UP0 ;  /* 0x000000013f067887 */ /* 0x000fe2000c000000 */
[C---:B------:R-:W-:Y:S01]  /*23c0*/  LOP3.LUT R12, R17.reuse, 0x6, R12, 0xf8, !PT ;  /* 0x00000006110c7812 */ /* 0x040fe200078ef80c */
[----:B0-----:R-:W-:Y:S01]  /*23d0*/  IMAD R26, R6, -0x2, R24 ;  /* 0xfffffffe061a7824 */ /* 0x001fe200078e0218 */
[----:B------:R-:W-:Y:S01]  /*23e0*/  ISETP.GE.AND P0, PT, R17, R24, PT ;  /* 0x000000181100720c */ /* 0x000fe20003f06270 */
[----:B------:R-:W-:Y:S01]  /*23f0*/  IMAD.SHL.U32 R24, R16, 0x80, RZ ;  /* 0x0000008010187824 */ /* 0x000fe200078e00ff */
[----:B------:R-:W-:Y:S01]  /*2400*/  ULEA.HI UR5, UR5, UR7, URZ, 0x1f ;  /* 0x0000000705057291 */ /* 0x000fe2000f8ff83f */
[----:B------:R-:W-:Y:S01]  /*2410*/  SHF.R.S32.HI R13, RZ, 0x1f, R12 ;  /* 0x0000001fff0d7819 */ /* 0x000fe2000001140c */
[----:B------:R-:W-:Y:S01]  /*2420*/  ULDC.64 UR10, c[0x0][0x5d0] ;  /* 0x00017400000a7ab9 */ /* 0x000fe20000000a00 */
[----:B------:R-:W-:Y:S01]  /*2430*/  ULOP3.LUT UR4, UR4, UR6, URZ, 0x3c, !UPT ;  /* 0x0000000604047292 */ /* 0x000fe2000f8e3c3f */
[----:B------:R-:W-:Y:S01]  /*2440*/  ISETP.GE.OR P0, PT, R24, UR12, P0 ;  /* 0x0000000c18007c0c */ /* 0x000fe20008706670 */
[----:B------:R-:W-:Y:S01]  /*2450*/  IMAD R6, R32, UR10, RZ ;  /* 0x0000000a20067c24 */ /* 0x000fe2000f8e02ff */
[----:B------:R-:W-:Y:S01]  /*2460*/  USHF.R.U32.HI UR5, URZ, 0x2, UR5 ;  /* 0x000000023f057899 */ /* 0x000fe20008011605 */
[----:B------:R-:W-:Y:S01]  /*2470*/  IMAD.WIDE R28, R16, 0x80, RZ ;  /* 0x00000080101c7825 */ /* 0x000fe200078e02ff */
[----:B------:R-:W-:-:S02]  /*2480*/  IADD3 R25, -R24, UR12, R25 ;  /* 0x0000000c18197c10 */ /* 0x000fc4000fffe119 */
[----:B------:R-:W-:Y:S01]  /*2490*/  @UP1 ULOP3.LUT UR4, UR4, 0x1, UR5, 0x78, !UPT ;  /* 0x0000000104041892 */ /* 0x000fe2000f8e7805 */
[C---:B------:R-:W-:Y:S01]  /*24a0*/  IMAD R27, R69.reuse, UR11, R6 ;  /* 0x0000000b451b7c24 */ /* 0x040fe2000f8e0206 */
[----:B------:R-:W-:Y:S01]  /*24b0*/  UIMAD UR5, UR5, -0x7, UR8 ;  /* 0xfffffff9050578a4 */ /* 0x000fe2000f8e0208 */
[----:B------:R-:W-:Y:S01]  /*24c0*/  IMAD.WIDE.U32 R6, R69, UR10, R12 ;  /* 0x0000000a45067c25 */ /* 0x000fe2000f8e000c */
[----:B------:R-:W-:-:S03]  /*24d0*/  LOP3.LUT R33, R28, R9, R8, 0xfe, !PT ;  /* 0x000000091c217212 */ /* 0x000fc600078efe08 */
[----:B------:R-:W-:Y:S02]  /*24e0*/  IMAD.IADD R7, R7, 0x1, R27 ;  /* 0x0000000107077824 */ /* 0x000fe400078e021b */
[----:B------:R-:W-:Y:S02]  /*24f0*/  IMAD.IADD R26, R26, 0x1, -R17 ;  /* 0x000000011a1a7824 */ /* 0x000fe400078e0a11 */
[----:B------:R-:W-:Y:S01]  /*2500*/  IMAD.MOV.U32 R24, RZ, RZ, -0x1 ;  /* 0xffffffffff187424 */ /* 0x000fe200078e00ff */
[----:B------:R-:W-:Y:S06]  /*2510*/  @P0 BRA `(.L_x_31) ;  /* 0x0000002400940947 */ /* 0x000fec0003800000 */
[----:B------:R-:W0:Y:S01]  /*2520*/  LDC.64 R30, c[0x0][0x5c8] ;  /* 0x00017200ff1e7b82 */ /* 0x000e220000000a00 */
[----:B------:R-:W-:Y:S01]  /*2530*/  ULDC.64 UR6, c[0x0][0x5c0] ;  /* 0x0001700000067ab9 */ /* 0x000fe20000000a00 */
[----:B------:R-:W-:Y:S01]  /*2540*/  BSSY B0, `(.L_x_31) ;  /* 0x0000262000007945 */ /* 0x000fe20003800000 */
[-C--:B0-----:R-:W-:Y:S02]  /*2550*/  IMAD R8, R29, R30.reuse, RZ ;  /* 0x0000001e1d087224 */ /* 0x081fe400078e02ff */
[----:B------:R-:W-:-:S04]  /*2560*/  IMAD.WIDE.U32 R6, R33, R30, R6 ;  /* 0x0000001e21067225 */ /* 0x000fc800078e0006 */
[----:B------:R-:W-:Y:S01]  /*2570*/  IMAD R17, R33, R31, R8 ;  /* 0x0000001f21117224 */ /* 0x000fe200078e0208 */
[----:B------:R-:W-:Y:S02]  /*2580*/  LEA R9, P0, R30, R6, 0x3 ;  /* 0x000000061e097211 */ /* 0x000fe400078018ff */
[----:B------:R-:W-:Y:S01]  /*2590*/  IADD3 R8, P1, R6, UR6, RZ ;  /* 0x0000000606087c10 */ /* 0x000fe2000ff3e0ff */
[----:B------:R-:W-:Y:S01]  /*25a0*/  IMAD.IADD R17, R7, 0x1, R17 ;  /* 0x0000000107117824 */ /* 0x000fe200078e0211 */
[----:B------:R-:W-:-:S04]  /*25b0*/  IADD3 R6, P2, R9, UR6, RZ ;  /* 0x0000000609067c10 */ /* 0x000fc8000ff5e0ff */
[----:B------:R-:W-:Y:S02]  /*25c0*/  LEA.HI.X R7, R30, R17, R31, 0x3, P0 ;  /* 0x000000111e077211 */ /* 0x000fe400000f1c1f */
[----:B----45:R-:W-:Y:S02]  /*25d0*/  FSETP.NEU.AND P0, PT, R10, RZ, PT ;  /* 0x000000ff0a00720b */ /* 0x030fe40003f0d000 */
[----:B------:R-:W-:Y:S02]  /*25e0*/  IADD3.X R9, R17, UR7, RZ, P1, !PT ;  /* 0x0000000711097c10 */ /* 0x000fe40008ffe4ff */
[----:B------:R-:W-:-:S09]  /*25f0*/  IADD3.X R7, R7, UR7, RZ, P2, !PT ;  /* 0x0000000707077c10 */ /* 0x000fd200097fe4ff */
[----:B------:R-:W-:Y:S05]  /*2600*/  @!P0 BRA `(.L_x_32) ;  /* 0x0000001c00148947 */ /* 0x000fea0003800000 */
[----:B------:R-:W-:Y:S01]  /*2610*/  ULDC.64 UR6, c[0x0][0x5b8] ;  /* 0x00016e0000067ab9 */ /* 0x000fe20000000a00 */
[----:B------:R-:W-:Y:S01]  /*2620*/  ISETP.GE.AND P0, PT, R26, 0x1, PT ;  /* 0x000000011a00780c */ /* 0x000fe20003f06270 */
[----:B------:R-:W-:Y:S01]  /*2630*/  IMAD R30, R32, UR6, RZ ;  /* 0x00000006201e7c24 */ /* 0x000fe2000f8e02ff */
[----:B------:R-:W-:Y:S01]  /*2640*/  ULDC.64 UR10, c[0x0][0x5a8] ;  /* 0x00016a00000a7ab9 */ /* 0x000fe20000000a00 */
[----:B------:R-:W-:Y:S01]  /*2650*/  IMAD.WIDE.U32 R16, R69, UR6, R12 ;  /* 0x0000000645107c25 */ /* 0x000fe2000f8e000c */
[----:B------:R-:W-:Y:S01]  /*2660*/  ISETP.LT.OR P3, PT, R25, 0x1, !P0 ;  /* 0x000000011900780c */ /* 0x000fe20004761670 */
[----:B------:R-:W-:Y:S02]  /*2670*/  BSSY B1, `(.L_x_33) ;  /* 0x000000c000017945 */ /* 0x000fe40003800000 */
[----:B------:R-:W-:Y:S01]  /*2680*/  IMAD R69, R69, UR7, R30 ;  /* 0x0000000745457c24 */ /* 0x000fe2000f8e021e */
[----:B------:R-:W-:Y:S02]  /*2690*/  ULDC.64 UR6, c[0x0][0x5b0] ;  /* 0x00016c0000067ab9 */ /* 0x000fe40000000a00 */
[----:B------:R-:W-:-:S02]  /*26a0*/  IMAD R27, R29, UR6, RZ ;  /* 0x000000061d1b7c24 */ /* 0x000fc4000f8e02ff */
[----:B------:R-:W-:Y:S02]  /*26b0*/  IMAD.IADD R17, R17, 0x1, R69 ;  /* 0x0000000111117824 */ /* 0x000fe400078e0245 */
[C---:B------:R-:W-:Y:S02]  /*26c0*/  IMAD R27, R33.reuse, UR7, R27 ;  /* 0x00000007211b7c24 */ /* 0x040fe4000f8e021b */
[----:B------:R-:W-:-:S03]  /*26d0*/  IMAD.WIDE.U32 R12, R33, UR6, R16 ;  /* 0x00000006210c7c25 */ /* 0x000fc6000f8e0010 */
[----:B------:R-:W-:-:S04]  /*26e0*/  IADD3 R12, P1, R12, UR10, RZ ;  /* 0x0000000a0c0c7c10 */ /* 0x000fc8000ff3e0ff */
[--C-:B------:R-:W-:Y:S02]  /*26f0*/  IADD3.X R13, R13, UR11, R27.reuse, P1, !PT ;  /* 0x0000000b0d0d7c10 */ /* 0x100fe40008ffe41b */
[----:B------:R-:W-:Y:S01]  /*2700*/  PRMT R27, RZ, 0x7610, R27 ;  /* 0x00007610ff1b7816 */ /* 0x000fe2000000001b */
[----:B------:R-:W-:Y:S06]  /*2710*/  @P3 BRA `(.L_x_34) ;  /* 0x0000000000043947 */ /* 0x000fec0003800000 */
[----:B------:R0:W5:Y:S02]  /*2720*/  LDG.E.U8 R27, desc[UR18][R12.64] ;  /* 0x000000120c1b7981 */ /* 0x000164000c1e1100 */
.L_x_34:
[----:B------:R-:W-:Y:S05]  /*2730*/  BSYNC B1 ;  /* 0x0000000000017941 */ /* 0x000fea0003800000 */
.L_x_33:
[----:B-----5:R-:W-:Y:S01]  /*2740*/  LOP3.LUT R27, R27, 0xff, RZ, 0xc0, !PT ;  /* 0x000000ff1b1b7812 */ /* 0x020fe200078ec0ff */
[----:B------:R-:W-:Y:S01]  /*2750*/  BSSY B1, `(.L_x_35) ;  /* 0x000000c000017945 */ /* 0x000fe20003800000 */
[----:B------:R-:W-:Y:S02]  /*2760*/  ISETP.GE.AND P1, PT, R26, 0x2, PT ;  /* 0x000000021a00780c */ /* 0x000fe40003f26270 */
[----:B------:R-:W-:Y:S02]  /*2770*/  F2FP.F16.E4M3.UNPACK_B R27, R27 ;  /* 0x0000001bff1b723e */ /* 0x000fe400020006ff */
[----:B------:R-:W-:-:S03]  /*2780*/  ISETP.LT.OR P2, PT, R25, 0x1, !P1 ;  /* 0x000000011900780c */ /* 0x000fc60004f41670 */
[----:B------:R-:W-:-:S05]  /*2790*/  HADD2.F32 R27, -RZ, R27.H0_H0 ;  /* 0x2000001bff1b7230 */ /* 0x000fca0000004100 */
[----:B------:R-:W-:Y:S01]  /*27a0*/  FMUL R30, R27, R10 ;  /* 0x0000000a1b1e7220 */ /* 0x000fe20000400000 */
[----:B------:R-:W-:-:S03]  /*27b0*/  PRMT R27, RZ, 0x7610, R27 ;  /* 0x00007610ff1b7816 */ /* 0x000fc6000000001b */
[----:B--2---:R-:W-:-:S05]  /*27c0*/  FFMA R30, R79, R3, R30 ;  /* 0x000000034f1e7223 */ /* 0x004fca000000001e */
[----:B------:R-:W-:-:S05]  /*27d0*/  F2FP.SATFINITE.E4M3.F32.PACK_AB_MERGE_C R31, RZ, R30, RZ ;  /* 0x0000001eff1f723e */ /* 0x000fca00048070ff */
[----:B------:R1:W-:Y:S01]  /*27e0*/  @!P3 STG.E.U8 desc[UR18][R8.64], R31 ;  /* 0x0000001f0800b986 */ /* 0x0003e2000c101112 */
[----:B------:R-:W-:Y:S05]  /*27f0*/  @P2 BRA `(.L_x_36) ;  /* 0x0000000000042947 */ /* 0x000fea0003800000 */
[----:B------:R2:W5:Y:S02]  /*2800*/  LDG.E.U8 R27, desc[UR18][R12.64+0x1] ;  /* 0x000001120c1b7981 */ /* 0x000564000c1e1100 */
.L_x_36:
[----:B------:R-:W-:Y:S05]  /*2810*/  BSYNC B1 ;  /* 0x0000000000017941 */ /* 0x000fea0003800000 */
.L_x_35:
[----:B-----5:R-:W-:Y:S01]  /*2820*/  LOP3.LUT R27, R27, 0xff, RZ, 0xc0, !PT ;  /* 0x000000ff1b1b7812 */ /* 0x020fe200078ec0ff */
[----:B------:R-:W-:Y:S01]  /*2830*/  BSSY B1, `(.L_x_37) ;  /* 0x0000012000017945 */ /* 0x000fe20003800000 */
[----:B-1----:R-:W-:Y:S02]  /*2840*/  IADD3 R31, P3, R33, 0x8, RZ ;  /* 0x00000008211f7810 */ /* 0x002fe40007f7e0ff */
[----:B------:R-:W-:Y:S02]  /*2850*/  F2FP.F16.E4M3.UNPACK_B R27, R27 ;  /* 0x0000001bff1b723e */ /* 0x000fe400020006ff */
[----:B------:R-:W-:Y:S01]  /*2860*/  ISETP.LT.OR P0, PT, R25, 0x9, !P0 ;  /* 0x000000091900780c */ /* 0x000fe20004701670 */
[----:B------:R-:W-:Y:S02]  /*2870*/  IMAD.X R28, RZ, RZ, R29, P3 ;  /* 0x000000ffff1c7224 */ /* 0x000fe400018e061d */
[----:B------:R-:W-:Y:S02]  /*2880*/  HADD2.F32 R27, -RZ, R27.H0_H0 ;  /* 0x2000001bff1b7230 */ /* 0x000fe40000004100 */
[----:B------:R-:W-:-:S02]  /*2890*/  IMAD R28, R28, UR6, RZ ;  /* 0x000000061c1c7c24 */ /* 0x000fc4000f8e02ff */
[----:B------:R-:W-:-:S04]  /*28a0*/  IMAD.WIDE.U32 R16, R31, UR6, R16 ;  /* 0x000000061f107c25 */ /* 0x000fc8000f8e0010 */
[----:B------:R-:W-:Y:S01]  /*28b0*/  FMUL R27, R27, R10 ;  /* 0x0000000a1b1b7220 */ /* 0x000fe20000400000 */
[----:B------:R-:W-:-:S03]  /*28c0*/  IMAD R31, R31, UR7, R28 ;  /* 0x000000071f1f7c24 */ /* 0x000fc6000f8e021c */
[----:B------:R-:W-:Y:S01]  /*28d0*/  FFMA R27, R78, R3, R27 ;  /* 0x000000034e1b7223 */ /* 0x000fe2000000001b */
[----:B------:R-:W-:-:S04]  /*28e0*/  IADD3 R16, P3, R16, UR10, RZ ;  /* 0x0000000a10107c10 */ /* 0x000fc8000ff7e0ff */
[----:B------:R-:W-:Y:S02]  /*28f0*/  F2FP.SATFINITE.E4M3.F32.PACK_AB_MERGE_C R29, RZ, R27, RZ ;  /* 0x0000001bff1d723e */ /* 0x000fe400048070ff */
[----:B------:R-:W-:Y:S02]  /*2900*/  IADD3.X R17, R17, UR11, R31, P3, !PT ;  /* 0x0000000b11117c10 */ /* 0x000fe40009ffe41f */
[----:B------:R-:W-:Y:S01]  /*2910*/  PRMT R27, RZ, 0x7610, R27 ;  /* 0x00007610ff1b7816 */ /* 0x000fe2000000001b */
[----:B------:R1:W-:Y:S01]  /*2920*/  @!P2 STG.E.U8 desc[UR18][R8.64+0x1], R29 ;  /* 0x0000011d0800a986 */ /* 0x0003e2000c101112 */
[----:B------:R-:W-:Y:S05]  /*2930*/  @P0 BRA `(.L_x_38) ;  /* 0x0000000000040947 */ /* 0x000fea0003800000 */
[----:B------:R3:W5:Y:S02]  /*2940*/  LDG.E.U8 R27, desc[UR18][R16.64] ;  /* 0x00000012101b7981 */ /* 0x000764000c1e1100 */
.L_x_38:
[----:B------:R-:W-:Y:S05]  /*2950*/  BSYNC B1 ;  /* 0x0000000000017941 */ /* 0x000fea0003800000 */
.L_x_37:
[----:B-----5:R-:W-:Y:S01]  /*2960*/  LOP3.LUT R27, R27, 0xff, RZ, 0xc0, !PT ;  /* 0x000000ff1b1b7812 */ /* 0x020fe200078ec0ff */
[----:B------:R-:W-:Y:S01]  /*2970*/  BSSY B1, `(.L_x_39) ;  /* 0x000000b000017945 */ /* 0x000fe20003800000 */
[----:B------:R-:W-:Y:S02]  /*2980*/  ISETP.LT.OR P1, PT, R25, 0x9, !P1 ;  /* 0x000000091900780c */ /* 0x000fe40004f21670 */
[----:B------:R-:W-:-:S05]  /*2990*/  F2FP.F16.E4M3.UNPACK_B R27, R27 ;  /* 0x0000001bff1b723e */ /* 0x000fca00020006ff */
[----:B------:R-:W-:-:S05]  /*29a0*/  HADD2.F32 R27, -RZ, R27.H0_H0 ;  /* 0x2000001bff1b7230 */ /* 0x000fca0000004100 */
[----:B------:R-:W-:Y:S01]  /*29b0*/  FMUL R28, R27, R10 ;  /* 0x0000000a1b1c7220 */ /* 0x000fe20000400000 */
[----:B------:R-:W-:-:S03]  /*29c0*/  PRMT R27, RZ, 0x7610, R27 ;  /* 0x00007610ff1b7816 */ /* 0x000fc6000000001b */
[----:B------:R-:W-:-:S05]  /*29d0*/  FFMA R28, R77, R3, R28 ;  /* 0x000000034d1c7223 */ /* 0x000fca000000001c */
[----:B-1----:R-:W-:-:S05]  /*29e0*/  F2FP.SATFINITE.E4M3.F32.PACK_AB_MERGE_C R29, RZ, R28, RZ ;  /* 0x0000001cff1d723e */ /* 0x002fca00048070ff */
[----:B------:R1:W-:Y:S01]  /*29f0*/  @!P0 STG.E.U8 desc[UR18][R6.64], R29 ;  /* 0x0000001d06008986 */ /* 0x0003e2000c101112 */
[----:B------:R-:W-:Y:S05]  /*2a00*/  @P1 BRA `(.L_x_40) ;  /* 0x0000000000041947 */ /* 0x000fea0003800000 */
[----:B------:R4:W5:Y:S02]  /*2a10*/  LDG.E.U8 R27, desc[UR18][R16.64+0x1] ;  /* 0x00000112101b7981 */ /* 0x000964000c1e1100 */
.L_x_40:
[----:B------:R-:W-:Y:S05]  /*2a20*/  BSYNC B1 ;  /* 0x0000000000017941 */ /* 0x000fea0003800000 */
.L_x_39:
[----:B-----5:R-:W-:Y:S01]  /*2a30*/  LOP3.LUT R27, R27, 0xff, RZ, 0xc0, !PT ;  /* 0x000000ff1b1b7812 */ /* 0x020fe200078ec0ff */
[----:B------:R-:W-:Y:S01]  /*2a40*/  BSSY B1, `(.L_x_41) ;  /* 0x000000c000017945 */ /* 0x000fe20003800000 */
[----:B------:R-:W-:Y:S02]  /*2a50*/  ISETP.GE.AND P0, PT, R26, 0x9, PT ;  /* 0x000000091a00780c */ /* 0x000fe40003f06270 */
[----:B------:R-:W-:Y:S02]  /*2a60*/  F2FP.F16.E4M3.UNPACK_B R27, R27 ;  /* 0x0000001bff1b723e */ /* 0x000fe400020006ff */
[----:B------:R-:W-:-:S03]  /*2a70*/  ISETP.LT.OR P2, PT, R25, 0x1, !P0 ;  /* 0x000000011900780c */ /* 0x000fc60004741670 */
[----:B------:R-:W-:-:S05]  /*2a80*/  HADD2.F32 R27, -RZ, R27.H0_H0 ;  /* 0x2000001bff1b7230 */ /* 0x000fca0000004100 */
[----:B------:R-:W-:-:S04]  /*2a90*/  FMUL R27, R27, R10 ;  /* 0x0000000a1b1b7220 */ /* 0x000fc80000400000 */
[----:B------:R-:W-:-:S05]  /*2aa0*/  FFMA R27, R76, R3, R27 ;  /* 0x000000034c1b7223 */ /* 0x000fca000000001b */
[----:B-1----:R-:W-:Y:S02]  /*2ab0*/  F2FP.SATFINITE.E4M3.F32.PACK_AB_MERGE_C R29, RZ, R27, RZ ;  /* 0x0000001bff1d723e */ /* 0x002fe400048070ff */
[----:B------:R-:W-:-:S03]  /*2ac0*/  PRMT R27, RZ, 0x7610, R27 ;  /* 0x00007610ff1b7816 */ /* 0x000fc6000000001b */
[----:B------:R1:W-:Y:S01]  /*2ad0*/  @!P1 STG.E.U8 desc[UR18][R6.64+0x1], R29 ;  /* 0x0000011d06009986 */ /* 0x0003e2000c101112 */
[----:B------:R-:W-:Y:S05]  /*2ae0*/  @P2 BRA `(.L_x_42) ;  /* 0x0000000000042947 */ /* 0x000fea0003800000 */
[----:B------:R0:W5:Y:S02]  /*2af0*/  LDG.E.U8 R27, desc[UR18][R12.64+0x8] ;  /* 0x000008120c1b7981 */ /* 0x000164000c1e1100 */
.L_x_42:
[----:B------:R-:W-:Y:S05]  /*2b00*/  BSYNC B1 ;  /* 0x0000000000017941 */ /* 0x000fea0003800000 */
.L_x_41:
        /* <DEDUP_REMOVED lines=13> */
.L_x_44:
[----:B------:R-:W-:Y:S05]  /*2be0*/  BSYNC B1 ;  /* 0x0000000000017941 */ /* 0x000fea0003800000 */
.L_x_43:
[----:B-----5:R-:W-:Y:S01]  /*2bf0*/  LOP3.LUT R27, R27, 0xff, RZ, 0xc0, !PT ;  /* 0x000000ff1b1b7812 */ /* 0x020fe200078ec0ff */
[----:B------:R-:W-:Y:S01]  /*2c00*/  BSSY B1, `(.L_x_45) ;  /* 0x000000b000017945 */ /* 0x000fe20003800000 */
[----:B------:R-:W-:Y:S02]  /*2c10*/  ISETP.LT.OR P0, PT, R25, 0x9, !P0 ;  /* 0x000000091900780c */ /* 0x000fe40004701670 */
[----:B------:R-:W-:-:S05]  /*2c20*/  F2FP.F16.E4M3.UNPACK_B R27, R27 ;  /* 0x0000001bff1b723e */ /* 0x000fca00020006ff */
        /* <DEDUP_REMOVED lines=8> */
.L_x_46:
[----:B------:R-:W-:Y:S05]  /*2cb0*/  BSYNC B1 ;  /* 0x0000000000017941 */ /* 0x000fea0003800000 */
.L_x_45:
        /* <DEDUP_REMOVED lines=12> */
.L_x_48:
[----:B------:R-:W-:Y:S05]  /*2d80*/  BSYNC B1 ;  /* 0x0000000000017941 */ /* 0x000fea0003800000 */
.L_x_47:
        /* <DEDUP_REMOVED lines=13> */
.L_x_50:
[----:B------:R-:W-:Y:S05]  /*2e60*/  BSYNC B1 ;  /* 0x0000000000017941 */ /* 0x000fea0003800000 */
.L_x_49:
        /* <DEDUP_REMOVED lines=13> */
.L_x_52:
[----:B------:R-:W-:Y:S05]  /*2f40*/  BSYNC B1 ;  /* 0x0000000000017941 */ /* 0x000fea0003800000 */
.L_x_51:
        /* <DEDUP_REMOVED lines=12> */
.L_x_54:
[----:B------:R-:W-:Y:S05]  /*3010*/  BSYNC B1 ;  /* 0x0000000000017941 */ /* 0x000fea0003800000 */
.L_x_53:
        /* <DEDUP_REMOVED lines=12> */
.L_x_56:
[----:B------:R-:W-:Y:S05]  /*30e0*/  BSYNC B1 ;  /* 0x0000000000017941 */ /* 0x000fea0003800000 */
.L_x_55:
        /* <DEDUP_REMOVED lines=13> */
.L_x_58:
[----:B------:R-:W-:Y:S05]  /*31c0*/  BSYNC B1 ;  /* 0x0000000000017941 */ /* 0x000fea0003800000 */
.L_x_57:
        /* <DEDUP_REMOVED lines=13> */
.L_x_60:
[----:B------:R-:W-:Y:S05]  /*32a0*/  BSYNC B1 ;  /* 0x0000000000017941 */ /* 0x000fea0003800000 */
.L_x_59:
        /* <DEDUP_REMOVED lines=12> */
.L_x_62:
[----:B------:R-:W-:Y:S05]  /*3370*/  BSYNC B1 ;  /* 0x0000000000017941 */ /* 0x000fea0003800000 */
.L_x_61:
        /* <DEDUP_REMOVED lines=12> */
.L_x_64:
[----:B------:R-:W-:Y:S05]  /*3440*/  BSYNC B1 ;  /* 0x0000000000017941 */ /* 0x000fea0003800000 */
.L_x_63:
        /* <DEDUP_REMOVED lines=13> */
.L_x_66:
[----:B------:R-:W-:Y:S05]  /*3520*/  BSYNC B1 ;  /* 0x0000000000017941 */ /* 0x000fea0003800000 */
.L_x_65:
        /* <DEDUP_REMOVED lines=13> */
.L_x_68:
[----:B------:R-:W-:Y:S05]  /*3600*/  BSYNC B1 ;  /* 0x0000000000017941 */ /* 0x000fea0003800000 */
.L_x_67:
        /* <DEDUP_REMOVED lines=12> */
.L_x_70:
[----:B------:R-:W-:Y:S05]  /*36d0*/  BSYNC B1 ;  /* 0x0000000000017941 */ /* 0x000fea0003800000 */
.L_x_69:
        /* <DEDUP_REMOVED lines=12> */
.L_x_72:
[----:B------:R-:W-:Y:S05]  /*37a0*/  BSYNC B1 ;  /* 0x0000000000017941 */ /* 0x000fea0003800000 */
.L_x_71:
        /* <DEDUP_REMOVED lines=13> */
.L_x_74:
[----:B------:R-:W-:Y:S05]  /*3880*/  BSYNC B1 ;  /* 0x0000000000017941 */ /* 0x000fea0003800000 */
.L_x_73:
        /* <DEDUP_REMOVED lines=13> */
.L_x_76:
[----:B------:R-:W-:Y:S05]  /*3960*/  BSYNC B1 ;  /* 0x0000000000017941 */ /* 0x000fea0003800000 */
.L_x_75:
        /* <DEDUP_REMOVED lines=12> */
.L_x_78:
[----:B------:R-:W-:Y:S05]  /*3a30*/  BSYNC B1 ;  /* 0x0000000000017941 */ /* 0x000fea0003800000 */
.L_x_77:
[----:B-----5:R-:W-:Y:S01]  /*3a40*/  LOP3.LUT R27, R27, 0xff, RZ, 0xc0, !PT ;  /* 0x000000ff1b1b7812 */ /* 0x020fe200078ec0ff */
[----:B------:R-:W-:Y:S01]  /*3a50*/  BSSY B1, `(.L_x_79) ;  /* 0x000000b000017945 */ /* 0x000fe20003800000 */
[----:B------:R-:W-:Y:S02]  /*3a60*/  ISETP.LT.OR P1, PT, R25, 0x9, !P1 ;  /* 0x000000091900780c */ /* 0x000fe40004f21670 */
[----:B------:R-:W-:-:S05]  /*3a70*/  F2FP.F16.E4M3.UNPACK_B R27, R27 ;  /* 0x0000001bff1b723e */ /* 0x000fca00020006ff */
[----:B------:R-:W-:-:S05]  /*3a80*/  HADD2.F32 R27, -RZ, R27.H0_H0 ;  /* 0x2000001bff1b7230 */ /* 0x000fca0000004100 */
[----:B------:R-:W-:-:S04]  /*3a90*/  FMUL R28, R27, R10 ;  /* 0x0000000a1b1c7220 */ /* 0x000fc80000400000 */
[----:B------:R-:W-:Y:S01]  /*3aa0*/  FFMA R28, R23, R3, R28 ;  /* 0x00000003171c7223 */ /* 0x000fe2000000001c */
[----:B------:R-:W-:-:S04]  /*3ab0*/  PRMT R23, RZ, 0x7610, R23 ;  /* 0x00007610ff177816 */ /* 0x000fc80000000017 */
[----:B------:R-:W-:-:S05]  /*3ac0*/  F2FP.SATFINITE.E4M3.F32.PACK_AB_MERGE_C R27, RZ, R28, RZ ;  /* 0x0000001cff1b723e */ /* 0x000fca00048070ff */
[----:B------:R0:W-:Y:S01]  /*3ad0*/  @!P0 STG.E.U8 desc[UR18][R6.64+0x28], R27 ;  /* 0x0000281b06008986 */ /* 0x0001e2000c101112 */
[----:B------:R-:W-:Y:S05]  /*3ae0*/  @P1 BRA `(.L_x_80) ;  /* 0x0000000000041947 */ /* 0x000fea0003800000 */
[----:B------:R0:W5:Y:S02]  /*3af0*/  LDG.E.U8 R23, desc[UR18][R16.64+0x29] ;  /* 0x0000291210177981 */ /* 0x000164000c1e1100 */
.L_x_80:
[----:B------:R-:W-:Y:S05]  /*3b00*/  BSYNC B1 ;  /* 0x0000000000017941 */ /* 0x000fea0003800000 */
.L_x_79:
        /* <DEDUP_REMOVED lines=8> */
[----:B0-----:R-:W-:Y:S02]  /*3b90*/  F2FP.SATFINITE.E4M3.F32.PACK_AB_MERGE_C R27, RZ, R23, RZ ;  /* 0x00000017ff1b723e */ /* 0x001fe400048070ff */
[----:B------:R-:W-:-:S03]  /*3ba0*/  PRMT R23, RZ, 0x7610, R23 ;  /* 0x00007610ff177816 */ /* 0x000fc60000000017 */
[----:B------:R0:W-:Y:S01]  /*3bb0*/  @!P1 STG.E.U8 desc[UR18][R6.64+0x29], R27 ;  /* 0x0000291b06009986 */ /* 0x0001e2000c101112 */
[----:B------:R-:W-:Y:S05]  /*3bc0*/  @P2 BRA `(.L_x_82) ;  /* 0x0000000000042947 */ /* 0x000fea0003800000 */
[----:B------:R0:W5:Y:S02]  /*3bd0*/  LDG.E.U8 R23, desc[UR18][R12.64+0x30] ;  /* 0x000030120c177981 */ /* 0x000164000c1e1100 */
.L_x_82:
[----:B------:R-:W-:Y:S05]  /*3be0*/  BSYNC B1 ;  /* 0x0000000000017941 */ /* 0x000fea0003800000 */
.L_x_81:
[----:B-----5:R-:W-:Y:S01]  /*3bf0*/  LOP3.LUT R23, R23, 0xff, RZ, 0xc0, !PT ;  /* 0x000000ff17177812 */ /* 0x020fe200078ec0ff */
[----:B------:R-:W-:Y:S01]  /*3c00*/  BSSY B1, `(.L_x_83) ;  /* 0x000000c000017945 */ /* 0x000fe20003800000 */
[----:B------:R-:W-:Y:S02]  /*3c10*/  ISETP.GE.AND P1, PT, R26, 0x32, PT ;  /* 0x000000321a00780c */ /* 0x000fe40003f26270 */
[----:B------:R-:W-:Y:S02]  /*3c20*/  F2FP.F16.E4M3.UNPACK_B R23, R23 ;  /* 0x00000017ff17723e */ /* 0x000fe400020006ff */
[----:B------:R-:W-:-:S03]  /*3c30*/  ISETP.LT.OR P3, PT, R25, 0x1, !P1 ;  /* 0x000000011900780c */ /* 0x000fc60004f61670 */
        /* <DEDUP_REMOVED lines=8> */
.L_x_84:
[----:B------:R-:W-:Y:S05]  /*3cc0*/  BSYNC B1 ;  /* 0x0000000000017941 */ /* 0x000fea0003800000 */
.L_x_83:
[----:B-----5:R-:W-:Y:S01]  /*3cd0*/  LOP3.LUT R21, R21, 0xff, RZ, 0xc0, !PT ;  /* 0x000000ff15157812 */ /* 0x020fe200078ec0ff */
[----:B------:R-:W-:Y:S01]  /*3ce0*/  BSSY B1, `(.L_x_85) ;  /* 0x000000b000017945 */ /* 0x000fe20003800000 */
[----:B------:R-:W-:Y:S02]  /*3cf0*/  ISETP.LT.OR P0, PT, R25, 0x9, !P0 ;  /* 0x000000091900780c */ /* 0x000fe40004701670 */
[----:B------:R-:W-:-:S05]  /*3d00*/  F2FP.F16.E4M3.UNPACK_B R21, R21 ;  /* 0x00000015ff15723e */ /* 0x000fca00020006ff */
        /* <DEDUP_REMOVED lines=8> */
.L_x_86:
[----:B------:R-:W-:Y:S05]  /*3d90*/  BSYNC B1 ;  /* 0x0000000000017941 */ /* 0x000fea0003800000 */
.L_x_85:
        /* <DEDUP_REMOVED lines=12> */
.L_x_88:
[----:B------:R-:W-:Y:S05]  /*3e60*/  BSYNC B1 ;  /* 0x0000000000017941 */ /* 0x000fea0003800000 */
.L_x_87:
        /* <DEDUP_REMOVED lines=13> */
.L_x_90:
[----:B------:R-:W-:Y:S05]  /*3f40*/  BSYNC B1 ;  /* 0x0000000000017941 */ /* 0x000fea0003800000 */
.L_x_89:
        /* <DEDUP_REMOVED lines=13> */
.L_x_92:
[----:B------:R-:W-:Y:S05]  /*4020*/  BSYNC B1 ;  /* 0x0000000000017941 */ /* 0x000fea0003800000 */
.L_x_91:
[----:B-----5:R-:W-:Y:S01]  /*4030*/  LOP3.LUT R15, R15, 0xff, RZ, 0xc0, !PT ;  /* 0x000000ff0f0f7812 */ /* 0x020fe200078ec0ff */
[----:B------:R-:W-:Y:S01]  /*4040*/  BSSY B1, `(.L_x_93) ;  /* 0x000000b000017945 */ /* 0x000fe20003800000 */
[----:B------:R-:W-:Y:S02]  /*4050*/  ISETP.LT.OR P0, PT, R25, 0x9, !P0 ;  /* 0x000000091900780c */ /* 0x000fe40004701670 */
[----:B------:R-:W-:Y:S02]  /*4060*/  F2FP.F16.E4M3.UNPACK_B R15, R15 ;  /* 0x0000000fff0f723e */ /* 0x000fe400020006ff */
[----:B0-2---:R-:W-:-:S03]  /*4070*/  PRMT R12, RZ, 0x7610, R12 ;  /* 0x00007610ff0c7816 */ /* 0x005fc6000000000c */
[----:B------:R-:W-:-:S05]  /*4080*/  HADD2.F32 R15, -RZ, R15.H0_H0 ;  /* 0x2000000fff0f7230 */ /* 0x000fca0000004100 */
[----:B------:R-:W-:-:S04]  /*4090*/  FMUL R15, R15, R10 ;  /* 0x0000000a0f0f7220 */ /* 0x000fc80000400000 */
[----:B------:R-:W-:-:S05]  /*40a0*/  FFMA R15, R18, R3, R15 ;  /* 0x00000003120f7223 */ /* 0x000fca000000000f */
[----:B------:R-:W-:-:S05]  /*40b0*/  F2FP.SATFINITE.E4M3.F32.PACK_AB_MERGE_C R15, RZ, R15, RZ ;  /* 0x0000000fff0f723e */ /* 0x000fca00048070ff */
[----:B------:R0:W-:Y:S01]  /*40c0*/  @!P3 STG.E.U8 desc[UR18][R8.64+0x39], R15 ;  /* 0x0000390f0800b986 */ /* 0x0001e2000c101112 */
[----:B------:R-:W-:Y:S05]  /*40d0*/  @P0 BRA `(.L_x_94) ;  /* 0x0000000000040947 */ /* 0x000fea0003800000 */
[----:B------:R2:W5:Y:S02]  /*40e0*/  LDG.E.U8 R12, desc[UR18][R16.64+0x38] ;  /* 0x00003812100c7981 */ /* 0x000564000c1e1100 */
.L_x_94:
[----:B------:R-:W-:Y:S05]  /*40f0*/  BSYNC B1 ;  /* 0x0000000000017941 */ /* 0x000fea0003800000 */
.L_x_93:
[----:B-----5:R-:W-:Y:S01]  /*4100*/  LOP3.LUT R12, R12, 0xff, RZ, 0xc0, !PT ;  /* 0x000000ff0c0c7812 */ /* 0x020fe200078ec0ff */
[----:B------:R-:W-:Y:S01]  /*4110*/  BSSY B1, `(.L_x_95) ;  /* 0x000000b000017945 */ /* 0x000fe20003800000 */
[----:B------:R-:W-:Y:S02]  /*4120*/  ISETP.LT.OR P1, PT, R25, 0x9, !P1 ;  /* 0x000000091900780c */ /* 0x000fe40004f21670 */
[----:B------:R-:W-:-:S05]  /*4130*/  F2FP.F16.E4M3.UNPACK_B R12, R12 ;  /* 0x0000000cff0c723e */ /* 0x000fca00020006ff */
[----:B01----:R-:W-:-:S05]  /*4140*/  HADD2.F32 R9, -RZ, R12.H0_H0 ;  /* 0x2000000cff097230 */ /* 0x003fca0000004100 */
[----:B------:R-:W-:-:S04]  /*4150*/  FMUL R8, R9, R10 ;  /* 0x0000000a09087220 */ /* 0x000fc80000400000 */
[----:B------:R-:W-:-:S05]  /*4160*/  FFMA R8, R11, R3, R8 ;  /* 0x000000030b087223 */ /* 0x000fca0000000008 */
[----:B------:R-:W-:Y:S02]  /*4170*/  F2FP.SATFINITE.E4M3.F32.PACK_AB_MERGE_C R9, RZ, R8, RZ ;  /* 0x00000008ff09723e */ /* 0x000fe400048070ff */
[----:B------:R-:W-:-:S03]  /*4180*/  PRMT R8, RZ, 0x7610, R8 ;  /* 0x00007610ff087816 */ /* 0x000fc60000000008 */
[----:B------:R0:W-:Y:S01]  /*4190*/  @!P0 STG.E.U8 desc[UR18][R6.64+0x38], R9 ;  /* 0x0000380906008986 */ /* 0x0001e2000c101112 */
[----:B------:R-:W-:Y:S05]  /*41a0*/  @P1 BRA `(.L_x_96) ;  /* 0x0000000000041947 */ /* 0x000fea0003800000 */
[----:B------:R1:W5:Y:S02]  /*41b0*/  LDG.E.U8 R8, desc[UR18][R16.64+0x39] ;  /* 0x0000391210087981 */ /* 0x000364000c1e1100 */
.L_x_96:
[----:B------:R-:W-:Y:S05]  /*41c0*/  BSYNC B1 ;  /* 0x0000000000017941 */ /* 0x000fea0003800000 */
.L_x_95:
[----:B------:R-:W-:Y:S05]  /*41d0*/  @P1 BRA `(.L_x_97) ;  /* 0x0000000800601947 */ /* 0x000fea0003800000 */
[----:B-----5:R-:W-:-:S04]  /*41e0*/  LOP3.LUT R8, R8, 0xff, RZ, 0xc0, !PT ;  /* 0x000000ff08087812 */ /* 0x020fc800078ec0ff */
[----:B------:R-:W-:-:S05]  /*41f0*/  F2FP.F16.E4M3.UNPACK_B R8, R8 ;  /* 0x00000008ff08723e */ /* 0x000fca00020006ff */
[----:B0-----:R-:W-:-:S05]  /*4200*/  HADD2.F32 R9, -RZ, R8.H0_H0 ;  /* 0x20000008ff097230 */ /* 0x001fca0000004100 */
[----:B------:R-:W-:-:S04]  /*4210*/  FMUL R9, R9, R10 ;  /* 0x0000000a09097220 */ /* 0x000fc80000400000 */
[----:B------:R-:W-:-:S05]  /*4220*/  FFMA R9, R14, R3, R9 ;  /* 0x000000030e097223 */ /* 0x000fca0000000009 */
[----:B------:R-:W-:-:S05]  /*4230*/  F2FP.SATFINITE.E4M3.F32.PACK_AB_MERGE_C R9, RZ, R9, RZ ;  /* 0x00000009ff09723e */ /* 0x000fca00048070ff */
[----:B------:R0:W-:Y:S01]  /*4240*/  STG.E.U8 desc[UR18][R6.64+0x39], R9 ;  /* 0x0000390906007986 */ /* 0x0001e2000c101112 */
[----:B------:R-:W-:Y:S05]  /*4250*/  BRA `(.L_x_97) ;  /* 0x0000000800407947 */ /* 0x000fea0003800000 */
.L_x_32:
[C---:B------:R-:W-:Y:S01]  /*4260*/  ISETP.GE.AND P3, PT, R26.reuse, 0x1, PT ;  /* 0x000000011a00780c */ /* 0x040fe20003f66270 */
[-C--:B--2---:R-:W-:Y:S01]  /*4270*/  FMUL R79, R79, R3.reuse ;  /* 0x000000034f4f7220 */ /* 0x084fe20000400000 */
[----:B------:R-:W-:Y:S01]  /*4280*/  ISETP.GE.AND P0, PT, R26, 0x2, PT ;  /* 0x000000021a00780c */ /* 0x000fe20003f06270 */
[-C--:B------:R-:W-:Y:S01]  /*4290*/  FMUL R78, R78, R3.reuse ;  /* 0x000000034e4e7220 */ /* 0x080fe20000400000 */
[----:B------:R-:W-:Y:S01]  /*42a0*/  ISETP.LT.OR P1, PT, R25, 0x1, !P3 ;  /* 0x000000011900780c */ /* 0x000fe20005f21670 */
[-C--:B------:R-:W-:Y:S01]  /*42b0*/  FMUL R77, R77, R3.reuse ;  /* 0x000000034d4d7220 */ /* 0x080fe20000400000 */
[C---:B------:R-:W-:Y:S01]  /*42c0*/  ISETP.LT.OR P2, PT, R25.reuse, 0x1, !P0 ;  /* 0x000000011900780c */ /* 0x040fe20004741670 */
[-C--:B------:R-:W-:Y:S01]  /*42d0*/  FMUL R76, R76, R3.reuse ;  /* 0x000000034c4c7220 */ /* 0x080fe20000400000 */
[----:B------:R-:W-:Y:S01]  /*42e0*/  ISETP.LT.OR P3, PT, R25, 0x9, !P3 ;  /* 0x000000091900780c */ /* 0x000fe20005f61670 */
[----:B------:R-:W-:Y:S01]  /*42f0*/  FMUL R75, R75, R3 ;  /* 0x000000034b4b7220 */ /* 0x000fe20000400000 */
[----:B------:R-:W-:Y:S01]  /*4300*/  F2FP.SATFINITE.E4M3.F32.PACK_AB_MERGE_C R79, RZ, R79, RZ ;  /* 0x0000004fff4f723e */ /* 0x000fe200048070ff */
[-C--:B------:R-:W-:Y:S01]  /*4310*/  FMUL R74, R74, R3.reuse ;  /* 0x000000034a4a7220 */ /* 0x080fe20000400000 */
[----:B------:R-:W-:Y:S01]  /*4320*/  F2FP.SATFINITE.E4M3.F32.PACK_AB_MERGE_C R13, RZ, R78, RZ ;  /* 0x0000004eff0d723e */ /* 0x000fe200048070ff */
[----:B------:R-:W-:Y:S01]  /*4330*/  FMUL R73, R73, R3 ;  /* 0x0000000349497220 */ /* 0x000fe20000400000 */
[----:B------:R-:W-:Y:S01]  /*4340*/  F2FP.SATFINITE.E4M3.F32.PACK_AB_MERGE_C R77, RZ, R77, RZ ;  /* 0x0000004dff4d723e */ /* 0x000fe200048070ff */
[-C--:B------:R-:W-:Y:S01]  /*4350*/  FMUL R72, R72, R3.reuse ;  /* 0x0000000348487220 */ /* 0x080fe20000400000 */
[----:B------:R-:W-:Y:S01]  /*4360*/  ISETP.LT.OR P0, PT, R25, 0x9, !P0 ;  /* 0x000000091900780c */ /* 0x000fe20004701670 */
[----:B------:R-:W-:Y:S01]  /*4370*/  @!P1 STG.E.U8 desc[UR18][R8.64], R79 ;  /* 0x0000004f08009986 */ /* 0x000fe2000c101112 */
[C---:B------:R-:W-:Y:S01]  /*4380*/  ISETP.GE.AND P1, PT, R26.reuse, 0x9, PT ;  /* 0x000000091a00780c */ /* 0x040fe20003f26270 */
[----:B------:R-:W-:Y:S01]  /*4390*/  FMUL R71, R71, R3 ;  /* 0x0000000347477220 */ /* 0x000fe20000400000 */
[----:B------:R-:W-:Y:S01]  /*43a0*/  F2FP.SATFINITE.E4M3.F32.PACK_AB_MERGE_C R75, RZ, R75, RZ ;  /* 0x0000004bff4b723e */ /* 0x000fe200048070ff */
[----:B------:R0:W-:Y:S01]  /*43b0*/  @!P2 STG.E.U8 desc[UR18][R8.64+0x1], R13 ;  /* 0x0000010d0800a986 */ /* 0x0001e2000c101112 */
[----:B------:R-:W-:Y:S01]  /*43c0*/  ISETP.GE.AND P2, PT, R26, 0xa, PT ;  /* 0x0000000a1a00780c */ /* 0x000fe20003f46270 */
[-C--:B------:R-:W-:Y:S01]  /*43d0*/  FMUL R70, R70, R3.reuse ;  /* 0x0000000346467220 */ /* 0x080fe20000400000 */
[----:B------:R-:W-:Y:S01]  /*43e0*/  F2FP.SATFINITE.E4M3.F32.PACK_AB_MERGE_C R17, RZ, R74, RZ ;  /* 0x0000004aff11723e */ /* 0x000fe200048070ff */
[----:B------:R-:W-:Y:S01]  /*43f0*/  @!P3 STG.E.U8 desc[UR18][R6.64], R77 ;  /* 0x0000004d0600b986 */ /* 0x000fe2000c101112 */
[C---:B------:R-:W-:Y:S01]  /*4400*/  ISETP.LT.OR P3, PT, R25.reuse, 0x1, !P1 ;  /* 0x000000011900780c */ /* 0x040fe20004f61670 */
[-C--:B------:R-:W-:Y:S01]  /*4410*/  FMUL R68, R68, R3.reuse ;  /* 0x0000000344447220 */ /* 0x080fe20000400000 */
[----:B------:R-:W-:Y:S01]  /*4420*/  ISETP.LT.OR P5, PT, R25, 0x1, !P2 ;  /* 0x000000011900780c */ /* 0x000fe200057a1670 */
[-C--:B------:R-:W-:Y:S01]  /*4430*/  FMUL R67, R67, R3.reuse ;  /* 0x0000000343437220 */ /* 0x080fe20000400000 */
[----:B------:R-:W-:Y:S01]  /*4440*/  ISETP.LT.OR P1, PT, R25, 0x9, !P1 ;  /* 0x000000091900780c */ /* 0x000fe20004f21670 */
[----:B------:R-:W-:Y:S01]  /*4450*/  FMUL R65, R65, R3 ;  /* 0x0000000341417220 */ /* 0x000fe20000400000 */
[----:B------:R-:W-:Y:S01]  /*4460*/  F2FP.SATFINITE.E4M3.F32.PACK_AB_MERGE_C R73, RZ, R73, RZ ;  /* 0x00000049ff49723e */ /* 0x000fe200048070ff */
[-C--:B------:R-:W-:Y:S01]  /*4470*/  FMUL R66, R66, R3.reuse ;  /* 0x0000000342427220 */ /* 0x080fe20000400000 */
[----:B0-----:R-:W-:Y:S01]  /*4480*/  F2FP.SATFINITE.E4M3.F32.PACK_AB_MERGE_C R13, RZ, R76, RZ ;  /* 0x0000004cff0d723e */ /* 0x001fe200048070ff */
[-C--:B------:R-:W-:Y:S01]  /*4490*/  FMUL R64, R64, R3.reuse ;  /* 0x0000000340407220 */ /* 0x080fe20000400000 */
[----:B------:R-:W-:Y:S01]  /*44a0*/  ISETP.LT.OR P2, PT, R25, 0x9, !P2 ;  /* 0x000000091900780c */ /* 0x000fe20005741670 */
[-C--:B------:R-:W-:Y:S01]  /*44b0*/  FMUL R63, R63, R3.reuse ;  /* 0x000000033f3f7220 */ /* 0x080fe20000400000 */
[----:B------:R-:W-:Y:S01]  /*44c0*/  F2FP.SATFINITE.E4M3.F32.PACK_AB_MERGE_C R27, RZ, R72, RZ ;  /* 0x00000048ff1b723e */ /* 0x000fe200048070ff */
[----:B------:R0:W-:Y:S01]  /*44d0*/  @!P0 STG.E.U8 desc[UR18][R6.64+0x1], R13 ;  /* 0x0000010d06008986 */ /* 0x0001e2000c101112 */
[C---:B------:R-:W-:Y:S01]  /*44e0*/  ISETP.GE.AND P0, PT, R26.reuse, 0x11, PT ;  /* 0x000000111a00780c */ /* 0x040fe20003f06270 */
[----:B------:R-:W-:Y:S01]  /*44f0*/  FMUL R61, R61, R3 ;  /* 0x000000033d3d7220 */ /* 0x000fe20000400000 */
[----:B------:R-:W-:Y:S01]  /*4500*/  F2FP.SATFINITE.E4M3.F32.PACK_AB_MERGE_C R71, RZ, R71, RZ ;  /* 0x00000047ff47723e */ /* 0x000fe200048070ff */
[----:B------:R-:W-:Y:S01]  /*4510*/  @!P3 STG.E.U8 desc[UR18][R8.64+0x8], R75 ;  /* 0x0000084b0800b986 */ /* 0x000fe2000c101112 */
[----:B------:R-:W-:Y:S01]  /*4520*/  ISETP.GE.AND P3, PT, R26, 0x12, PT ;  /* 0x000000121a00780c */ /* 0x000fe20003f66270 */
[----:B------:R-:W-:Y:S01]  /*4530*/  FMUL R62, R62, R3 ;  /* 0x000000033e3e7220 */ /* 0x000fe20000400000 */
[----:B------:R-:W-:Y:S01]  /*4540*/  F2FP.SATFINITE.E4M3.F32.PACK_AB_MERGE_C R67, RZ, R67, RZ ;  /* 0x00000043ff43723e */ /* 0x000fe200048070ff */
[----:B------:R1:W-:Y:S01]  /*4550*/  @!P5 STG.E.U8 desc[UR18][R8.64+0x9], R17 ;  /* 0x000009110800d986 */ /* 0x0003e2000c101112 */
[----:B------:R-:W-:Y:S01]  /*4560*/  ISETP.LT.OR P5, PT, R25, 0x1, !P3 ;  /* 0x000000011900780c */ /* 0x000fe20005fa1670 */
[-C--:B------:R-:W-:Y:S01]  /*4570*/  FMUL R59, R59, R3.reuse ;  /* 0x000000033b3b7220 */ /* 0x080fe20000400000 */
[C---:B------:R-:W-:Y:S01]  /*4580*/  ISETP.LT.OR P3, PT, R25.reuse, 0x9, !P3 ;  /* 0x000000091900780c */ /* 0x040fe20005f61670 */
[----:B------:R-:W-:Y:S01]  /*4590*/  @!P1 STG.E.U8 desc[UR18][R6.64+0x8], R73 ;  /* 0x0000084906009986 */ /* 0x000fe2000c101112 */
[----:B------:R-:W-:Y:S01]  /*45a0*/  ISETP.LT.OR P1, PT, R25, 0x1, !P0 ;  /* 0x000000011900780c */ /* 0x000fe20004721670 */
[-C--:B------:R-:W-:Y:S01]  /*45b0*/  FMUL R60, R60, R3.reuse ;  /* 0x000000033c3c7220 */ /* 0x080fe20000400000 */
[----:B0-----:R-:W-:Y:S01]  /*45c0*/  F2FP.SATFINITE.E4M3.F32.PACK_AB_MERGE_C R13, RZ, R70, RZ ;  /* 0x00000046ff0d723e */ /* 0x001fe200048070ff */
[----:B------:R-:W-:Y:S01]  /*45d0*/  @!P2 STG.E.U8 desc[UR18][R6.64+0x9], R27 ;  /* 0x0000091b0600a986 */ /* 0x000fe2000c101112 */
[----:B------:R-:W-:Y:S01]  /*45e0*/  ISETP.GE.AND P2, PT, R26, 0x19, PT ;  /* 0x000000191a00780c */ /* 0x000fe20003f46270 */
[-C--:B------:R-:W-:Y:S01]  /*45f0*/  FMUL R57, R57, R3.reuse ;  /* 0x0000000339397220 */ /* 0x080fe20000400000 */
[C---:B------:R-:W-:Y:S01]  /*4600*/  ISETP.LT.OR P0, PT, R25.reuse, 0x9, !P0 ;  /* 0x000000091900780c */ /* 0x040fe20004701670 */
[-C--:B------:R-:W-:Y:S01]  /*4610*/  FMUL R58, R58, R3.reuse ;  /* 0x000000033a3a7220 */ /* 0x080fe20000400000 */
[----:B------:R-:W-:Y:S01]  /*4620*/  ISETP.LT.OR P6, PT, R25, 0x1, !P2 ;  /* 0x000000011900780c */ /* 0x000fe200057c1670 */
[----:B------:R0:W-:Y:S01]  /*4630*/  @!P5 STG.E.U8 desc[UR18][R8.64+0x11], R13 ;  /* 0x0000110d0800d986 */ /* 0x0001e2000c101112 */
[----:B-1----:R-:W-:Y:S01]  /*4640*/  F2FP.SATFINITE.E4M3.F32.PACK_AB_MERGE_C R17, RZ, R68, RZ ;  /* 0x00000044ff11723e */ /* 0x002fe200048070ff */
[----:B------:R-:W-:Y:S01]  /*4650*/  FMUL R56, R56, R3 ;  /* 0x0000000338387220 */ /* 0x000fe20000400000 */
[----:B------:R-:W-:Y:S01]  /*4660*/  F2FP.SATFINITE.E4M3.F32.PACK_AB_MERGE_C R65, RZ, R65, RZ ;  /* 0x00000041ff41723e */ /* 0x000fe200048070ff */
[----:B------:R-:W-:Y:S01]  /*4670*/  @!P1 STG.E.U8 desc[UR18][R8.64+0x10], R71 ;  /* 0x0000104708009986 */ /* 0x000fe2000c101112 */
[----:B------:R-:W-:Y:S01]  /*4680*/  ISETP.GE.AND P1, PT, R26, 0x1a, PT ;  /* 0x0000001a1a00780c */ /* 0x000fe20003f26270 */
[-C--:B------:R-:W-:Y:S01]  /*4690*/  FMUL R23, R23, R3.reuse ;  /* 0x0000000317177220 */ /* 0x080fe20000400000 */
[C---:B------:R-:W-:Y:S01]  /*46a0*/  ISETP.LT.OR P2, PT, R25.reuse, 0x9, !P2 ;  /* 0x000000091900780c */ /* 0x040fe20005741670 */
[----:B------:R1:W-:Y:S01]  /*46b0*/  @!P3 STG.E.U8 desc[UR18][R6.64+0x11], R17 ;  /* 0x000011110600b986 */ /* 0x0003e2000c101112 */
[----:B------:R-:W-:Y:S01]  /*46c0*/  ISETP.LT.OR P5, PT, R25, 0x1, !P1 ;  /* 0x000000011900780c */ /* 0x000fe20004fa1670 */
[-C--:B------:R-:W-:Y:S01]  /*46d0*/  FMUL R21, R21, R3.reuse ;  /* 0x0000000315157220 */ /* 0x080fe20000400000 */
[----:B------:R-:W-:Y:S01]  /*46e0*/  ISETP.LT.OR P3, PT, R25, 0x9, !P1 ;  /* 0x000000091900780c */ /* 0x000fe20004f61670 */
[----:B------:R-:W-:Y:S01]  /*46f0*/  @!P0 STG.E.U8 desc[UR18][R6.64+0x10], R67 ;  /* 0x0000104306008986 */ /* 0x000fe2000c101112 */
[----:B0-----:R-:W-:Y:S01]  /*4700*/  F2FP.SATFINITE.E4M3.F32.PACK_AB_MERGE_C R13, RZ, R66, RZ ;  /* 0x00000042ff0d723e */ /* 0x001fe200048070ff */
[-C--:B------:R-:W-:Y:S01]  /*4710*/  FMUL R22, R22, R3.reuse ;  /* 0x0000000316167220 */ /* 0x080fe20000400000 */
[C---:B------:R-:W-:Y:S01]  /*4720*/  ISETP.GE.AND P0, PT, R26.reuse, 0x21, PT ;  /* 0x000000211a00780c */ /* 0x040fe20003f06270 */
[----:B------:R-:W-:Y:S01]  /*4730*/  @!P6 STG.E.U8 desc[UR18][R8.64+0x18], R65 ;  /* 0x000018410800e986 */ /* 0x000fe2000c101112 */
[----:B------:R-:W-:Y:S01]  /*4740*/  ISETP.GE.AND P1, PT, R26, 0x22, PT ;  /* 0x000000221a00780c */ /* 0x000fe20003f26270 */
[-C--:B------:R-:W-:Y:S01]  /*4750*/  FMUL R19, R19, R3.reuse ;  /* 0x0000000313137220 */ /* 0x080fe20000400000 */
[C---:B------:R-:W-:Y:S01]  /*4760*/  ISETP.LT.OR P6, PT, R25.reuse, 0x1, !P0 ;  /* 0x000000011900780c */ /* 0x040fe200047c1670 */
[-C--:B------:R-:W-:Y:S01]  /*4770*/  FMUL R20, R20, R3.reuse ;  /* 0x0000000314147220 */ /* 0x080fe20000400000 */
[----:B-1----:R-:W-:Y:S01]  /*4780*/  F2FP.SATFINITE.E4M3.F32.PACK_AB_MERGE_C R17, RZ, R64, RZ ;  /* 0x00000040ff11723e */ /* 0x002fe200048070ff */
[----:B------:R0:W-:Y:S01]  /*4790*/  @!P5 STG.E.U8 desc[UR18][R8.64+0x19], R13 ;  /* 0x0000190d0800d986 */ /* 0x0001e2000c101112 */
[----:B------:R-:W-:Y:S01]  /*47a0*/  ISETP.LT.OR P5, PT, R25, 0x1, !P1 ;  /* 0x000000011900780c */ /* 0x000fe20004fa1670 */
[----:B------:R-:W-:Y:S01]  /*47b0*/  FMUL R15, R15, R3 ;  /* 0x000000030f0f7220 */ /* 0x000fe20000400000 */
[----:B------:R-:W-:Y:S01]  /*47c0*/  F2FP.SATFINITE.E4M3.F32.PACK_AB_MERGE_C R63, RZ, R63, RZ ;  /* 0x0000003fff3f723e */ /* 0x000fe200048070ff */
[----:B------:R1:W-:Y:S01]  /*47d0*/  @!P3 STG.E.U8 desc[UR18][R6.64+0x19], R17 ;  /* 0x000019110600b986 */ /* 0x0003e2000c101112 */
[----:B------:R-:W-:Y:S01]  /*47e0*/  F2FP.SATFINITE.E4M3.F32.PACK_AB_MERGE_C R61, RZ, R61, RZ ;  /* 0x0000003dff3d723e */ /* 0x000fe200048070ff */
[-C--:B------:R-:W-:Y:S01]  /*47f0*/  FMUL R18, R18, R3.reuse ;  /* 0x0000000312127220 */ /* 0x080fe20000400000 */
[----:B------:R-:W-:Y:S01]  /*4800*/  F2FP.SATFINITE.E4M3.F32.PACK_AB_MERGE_C R27, RZ, R62, RZ ;  /* 0x0000003eff1b723e */ /* 0x000fe200048070ff */
[----:B------:R-:W-:Y:S01]  /*4810*/  @!P2 STG.E.U8 desc[UR18][R6.64+0x18], R63 ;  /* 0x0000183f0600a986 */ /* 0x000fe2000c101112 */
[----:B------:R-:W-:Y:S01]  /*4820*/  ISETP.LT.OR P3, PT, R25, 0x9, !P1 ;  /* 0x000000091900780c */ /* 0x000fe20004f61670 */
[-C--:B------:R-:W-:Y:S01]  /*4830*/  FMUL R11, R11, R3.reuse ;  /* 0x000000030b0b7220 */ /* 0x080fe20000400000 */
[----:B------:R-:W-:Y:S01]  /*4840*/  ISETP.GE.AND P2, PT, R26, 0x29, PT ;  /* 0x000000291a00780c */ /* 0x000fe20003f46270 */
[----:B------:R-:W-:Y:S01]  /*4850*/  @!P6 STG.E.U8 desc[UR18][R8.64+0x20], R61 ;  /* 0x0000203d0800e986 */ /* 0x000fe2000c101112 */
[C---:B------:R-:W-:Y:S01]  /*4860*/  ISETP.LT.OR P0, PT, R25.reuse, 0x9, !P0 ;  /* 0x000000091900780c */ /* 0x040fe20004701670 */
[----:B------:R-:W-:Y:S01]  /*4870*/  FMUL R14, R14, R3 ;  /* 0x000000030e0e7220 */ /* 0x000fe20000400000 */
[----:B------:R-:W-:Y:S01]  /*4880*/  ISETP.GE.AND P1, PT, R26, 0x2a, PT ;  /* 0x0000002a1a00780c */ /* 0x000fe20003f26270 */
[----:B------:R-:W-:Y:S01]  /*4890*/  @!P5 STG.E.U8 desc[UR18][R8.64+0x21], R27 ;  /* 0x0000211b0800d986 */ /* 0x000fe2000c101112 */
[----:B------:R-:W-:-:S02]  /*48a0*/  ISETP.LT.OR P6, PT, R25, 0x1, !P2 ;  /* 0x000000011900780c */ /* 0x000fc400057c1670 */
[C---:B------:R-:W-:Y:S02]  /*48b0*/  ISETP.LT.OR P5, PT, R25.reuse, 0x1, !P1 ;  /* 0x000000011900780c */ /* 0x040fe40004fa1670 */
[----:B------:R-:W-:Y:S02]  /*48c0*/  F2FP.SATFINITE.E4M3.F32.PACK_AB_MERGE_C R59, RZ, R59, RZ ;  /* 0x0000003bff3b723e */ /* 0x000fe400048070ff */
[----:B0-----:R-:W-:Y:S02]  /*48d0*/  F2FP.SATFINITE.E4M3.F32.PACK_AB_MERGE_C R13, RZ, R60, RZ ;  /* 0x0000003cff0d723e */ /* 0x001fe400048070ff */
[----:B------:R-:W-:Y:S01]  /*48e0*/  F2FP.SATFINITE.E4M3.F32.PACK_AB_MERGE_C R57, RZ, R57, RZ ;  /* 0x00000039ff39723e */ /* 0x000fe200048070ff */
[----:B------:R-:W-:Y:S01]  /*48f0*/  @!P0 STG.E.U8 desc[UR18][R6.64+0x20], R59 ;  /* 0x0000203b06008986 */ /* 0x000fe2000c101112 */
[----:B-1----:R-:W-:Y:S02]  /*4900*/  F2FP.SATFINITE.E4M3.F32.PACK_AB_MERGE_C R17, RZ, R58, RZ ;  /* 0x0000003aff11723e */ /* 0x002fe400048070ff */
[C---:B------:R-:W-:Y:S01]  /*4910*/  ISETP.LT.OR P1, PT, R25.reuse, 0x9, !P1 ;  /* 0x000000091900780c */ /* 0x040fe20004f21670 */
[----:B------:R0:W-:Y:S01]  /*4920*/  @!P3 STG.E.U8 desc[UR18][R6.64+0x21], R13 ;  /* 0x0000210d0600b986 */ /* 0x0001e2000c101112 */
[----:B------:R-:W-:-:S02]  /*4930*/  ISETP.LT.OR P2, PT, R25, 0x9, !P2 ;  /* 0x000000091900780c */ /* 0x000fc40005741670 */
[C---:B------:R-:W-:Y:S01]  /*4940*/  ISETP.GE.AND P3, PT, R26.reuse, 0x31, PT ;  /* 0x000000311a00780c */ /* 0x040fe20003f66270 */
[----:B------:R-:W-:Y:S01]  /*4950*/  @!P6 STG.E.U8 desc[UR18][R8.64+0x28], R57 ;  /* 0x000028390800e986 */ /* 0x000fe2000c101112 */
[----:B------:R-:W-:Y:S02]  /*4960*/  ISETP.GE.AND P0, PT, R26, 0x32, PT ;  /* 0x000000321a00780c */ /* 0x000fe40003f06270 */
[----:B------:R-:W-:Y:S01]  /*4970*/  F2FP.SATFINITE.E4M3.F32.PACK_AB_MERGE_C R23, RZ, R23, RZ ;  /* 0x00000017ff17723e */ /* 0x000fe200048070ff */
[----:B------:R1:W-:Y:S01]  /*4980*/  @!P5 STG.E.U8 desc[UR18][R8.64+0x29], R17 ;  /* 0x000029110800d986 */ /* 0x0003e2000c101112 */
[C---:B------:R-:W-:Y:S02]  /*4990*/  ISETP.LT.OR P5, PT, R25.reuse, 0x1, !P3 ;  /* 0x000000011900780c */ /* 0x040fe40005fa1670 */
[----:B------:R-:W-:Y:S02]  /*49a0*/  ISETP.LT.OR P6, PT, R25, 0x1, !P0 ;  /* 0x000000011900780c */ /* 0x000fe400047c1670 */
[----:B0-----:R-:W-:Y:S01]  /*49b0*/  F2FP.SATFINITE.E4M3.F32.PACK_AB_MERGE_C R13, RZ, R56, RZ ;  /* 0x00000038ff0d723e */ /* 0x001fe200048070ff */
[----:B------:R-:W-:Y:S01]  /*49c0*/  @!P2 STG.E.U8 desc[UR18][R6.64+0x28], R23 ;  /* 0x000028170600a986 */ /* 0x000fe2000c101112 */
[----:B------:R-:W-:-:S02]  /*49d0*/  F2FP.SATFINITE.E4M3.F32.PACK_AB_MERGE_C R21, RZ, R21, RZ ;  /* 0x00000015ff15723e */ /* 0x000fc400048070ff */
[C---:B------:R-:W-:Y:S01]  /*49e0*/  ISETP.GE.AND P2, PT, R26.reuse, 0x3a, PT ;  /* 0x0000003a1a00780c */ /* 0x040fe20003f46270 */
[----:B------:R0:W-:Y:S01]  /*49f0*/  @!P1 STG.E.U8 desc[UR18][R6.64+0x29], R13 ;  /* 0x0000290d06009986 */ /* 0x0001e2000c101112 */
[C---:B------:R-:W-:Y:S02]  /*4a00*/  ISETP.LT.OR P1, PT, R25.reuse, 0x9, !P3 ;  /* 0x000000091900780c */ /* 0x040fe40005f21670 */
[----:B-1----:R-:W-:Y:S01]  /*4a10*/  F2FP.SATFINITE.E4M3.F32.PACK_AB_MERGE_C R17, RZ, R22, RZ ;  /* 0x00000016ff11723e */ /* 0x002fe200048070ff */
[----:B------:R-:W-:Y:S01]  /*4a20*/  @!P5 STG.E.U8 desc[UR18][R8.64+0x30], R21 ;  /* 0x000030150800d986 */ /* 0x000fe2000c101112 */
[----:B------:R-:W-:Y:S02]  /*4a30*/  ISETP.GE.AND P3, PT, R26, 0x39, PT ;  /* 0x000000391a00780c */ /* 0x000fe40003f66270 */
[C---:B------:R-:W-:Y:S01]  /*4a40*/  ISETP.LT.OR P0, PT, R25.reuse, 0x9, !P0 ;  /* 0x000000091900780c */ /* 0x040fe20004701670 */
[----:B------:R1:W-:Y:S01]  /*4a50*/  @!P6 STG.E.U8 desc[UR18][R8.64+0x31], R17 ;  /* 0x000031110800e986 */ /* 0x0003e2000c101112 */
[----:B------:R-:W-:-:S02]  /*4a60*/  ISETP.LT.OR P5, PT, R25, 0x1, !P3 ;  /* 0x000000011900780c */ /* 0x000fc40005fa1670 */
[C---:B------:R-:W-:Y:S02]  /*4a70*/  ISETP.LT.OR P6, PT, R25.reuse, 0x1, !P2 ;  /* 0x000000011900780c */ /* 0x040fe400057c1670 */
[C---:B------:R-:W-:Y:S02]  /*4a80*/  ISETP.LT.OR P3, PT, R25.reuse, 0x9, !P3 ;  /* 0x000000091900780c */ /* 0x040fe40005f61670 */
[----:B------:R-:W-:Y:S02]  /*4a90*/  ISETP.LT.OR P2, PT, R25, 0x9, !P2 ;  /* 0x000000091900780c */ /* 0x000fe40005741670 */
[----:B------:R-:W-:Y:S02]  /*4aa0*/  F2FP.SATFINITE.E4M3.F32.PACK_AB_MERGE_C R19, RZ, R19, RZ ;  /* 0x00000013ff13723e */ /* 0x000fe400048070ff */
[----:B0-----:R-:W-:Y:S02]  /*4ab0*/  F2FP.SATFINITE.E4M3.F32.PACK_AB_MERGE_C R13, RZ, R20, RZ ;  /* 0x00000014ff0d723e */ /* 0x001fe400048070ff */
[----:B------:R-:W-:Y:S01]  /*4ac0*/  F2FP.SATFINITE.E4M3.F32.PACK_AB_MERGE_C R15, RZ, R15, RZ ;  /* 0x0000000fff0f723e */ /* 0x000fe200048070ff */
[----:B------:R0:W-:Y:S01]  /*4ad0*/  @!P1 STG.E.U8 desc[UR18][R6.64+0x30], R19 ;  /* 0x0000301306009986 */ /* 0x0001e2000c101112 */
[----:B-1----:R-:W-:-:S02]  /*4ae0*/  F2FP.SATFINITE.E4M3.F32.PACK_AB_MERGE_C R17, RZ, R18, RZ ;  /* 0x00000012ff11723e */ /* 0x002fc400048070ff */
[----:B------:R-:W-:Y:S01]  /*4af0*/  F2FP.SATFINITE.E4M3.F32.PACK_AB_MERGE_C R11, RZ, R11, RZ ;  /* 0x0000000bff0b723e */ /* 0x000fe200048070ff */
[----:B------:R0:W-:Y:S01]  /*4b00*/  @!P0 STG.E.U8 desc[UR18][R6.64+0x31], R13 ;  /* 0x0000310d06008986 */ /* 0x0001e2000c101112 */
[----:B------:R-:W-:-:S03]  /*4b10*/  F2FP.SATFINITE.E4M3.F32.PACK_AB_MERGE_C R21, RZ, R14, RZ ;  /* 0x0000000eff15723e */ /* 0x000fc600048070ff */
[----:B------:R0:W-:Y:S04]  /*4b20*/  @!P5 STG.E.U8 desc[UR18][R8.64+0x38], R15 ;  /* 0x0000380f0800d986 */ /* 0x0001e8000c101112 */
[----:B------:R0:W-:Y:S04]  /*4b30*/  @!P6 STG.E.U8 desc[UR18][R8.64+0x39], R17 ;  /* 0x000039110800e986 */ /* 0x0001e8000c101112 */
[----:B------:R0:W-:Y:S04]  /*4b40*/  @!P3 STG.E.U8 desc[UR18][R6.64+0x38], R11 ;  /* 0x0000380b0600b986 */ /* 0x0001e8000c101112 */
[----:B------:R0:W-:Y:S02]  /*4b50*/  @!P2 STG.E.U8 desc[UR18][R6.64+0x39], R21 ;  /* 0x000039150600a986 */ /* 0x0001e4000c101112 */
.L_x_97:
[----:B------:R-:W-:Y:S05]  /*4b60*/  BSYNC B0 ;  /* 0x0000000000007941 */ /* 0x000fea0003800000 */
.L_x_31:
[----:B------:R-:W-:Y:S01]  /*4b70*/  ULDC UR6, c[0x0][0xc] ;  /* 0x0000030000067ab9 */ /* 0x000fe20000000800 */
[----:B------:R-:W-:Y:S01]  /*4b80*/  ULDC UR7, c[0x0][0x10] ;  /* 0x0000040000077ab9 */ /* 0x000fe20000000800 */
[----:B0-----:R-:W0:Y:S01]  /*4b90*/  LDC R9, c[0x0][0x14] ;  /* 0x00000500ff097b82 */ /* 0x001e220000000800 */
[----:B------:R-:W-:Y:S01]  /*4ba0*/  UIMAD.WIDE.U32 UR6, UR6, UR7, URZ ;  /* 0x00000007060672a5 */ /* 0x000fe2000f8e003f */
[----:B------:R-:W-:Y:S02]  /*4bb0*/  IMAD.MOV.U32 R6, RZ, RZ, R0 ;  /* 0x000000ffff067224 */ /* 0x000fe400078e0000 */
[----:B------:R-:W-:Y:S02]  /*4bc0*/  IMAD.MOV.U32 R7, RZ, RZ, R5 ;  /* 0x000000ffff077224 */ /* 0x000fe400078e0005 */
[----:B------:R-:W-:Y:S02]  /*4bd0*/  IMAD.MOV.U32 R12, RZ, RZ, -0x1 ;  /* 0xffffffffff0c7424 */ /* 0x000fe400078e00ff */
[----:B------:R-:W-:-:S02]  /*4be0*/  IMAD.MOV.U32 R69, RZ, RZ, -0x1 ;  /* 0xffffffffff457424 */ /* 0x000fc400078e00ff */
[----:B0-----:R-:W-:-:S04]  /*4bf0*/  IMAD.WIDE.U32 R6, R9, UR6, R6 ;  /* 0x0000000609067c25 */ /* 0x001fc8000f8e0006 */
[----:B------:R-:W-:Y:S01]  /*4c00*/  IMAD R5, R9, UR7, RZ ;  /* 0x0000000709057c24 */ /* 0x000fe2000f8e02ff */
[----:B------:R-:W-:Y:S01]  /*4c10*/  ULDC.64 UR6, c[0x0][0x650] ;  /* 0x0001940000067ab9 */ /* 0x000fe20000000a00 */
[----:B------:R-:W-:Y:S01]  /*4c20*/  IMAD.MOV.U32 R0, RZ, RZ, R6 ;  /* 0x000000ffff007224 */ /* 0x000fe200078e0006 */
[----:B------:R-:W-:Y:S01]  /*4c30*/  ISETP.GE.U32.AND P0, PT, R6, UR6, PT ;  /* 0x0000000606007c0c */ /* 0x000fe2000bf06070 */
[----:B------:R-:W-:Y:S01]  /*4c40*/  IMAD.IADD R5, R7, 0x1, R5 ;  /* 0x0000000107057824 */ /* 0x000fe200078e0205 */
[----:B------:R-:W-:-:S04]  /*4c50*/  PRMT R7, RZ, 0x7610, R7 ;  /* 0x00007610ff077816 */ /* 0x000fc80000000007 */
[----:B------:R-:W-:-:S13]  /*4c60*/  ISETP.GE.U32.AND.EX P0, PT, R5, UR7, PT, P0 ;  /* 0x0000000705007c0c */ /* 0x000fda000bf06100 */
[----:B------:R-:W-:Y:S05]  /*4c70*/  @P0 BRA `(.L_x_98) ;  /* 0x0000000400640947 */ /* 0x000fea0003800000 */
[----:B------:R-:W0:Y:S01]  /*4c80*/  S2R R20, SR_CTAID.X ;  /* 0x0000000000147919 */ /* 0x000e220000002500 */
[----:B------:R-:W0:Y:S01]  /*4c90*/  LDC.64 R14, c[0x0][0x628] ;  /* 0x00018a00ff0e7b82 */ /* 0x000e220000000a00 */
[----:B------:R-:W-:Y:S01]  /*4ca0*/  ULDC UR6, c[0x0][0x150] ;  /* 0x0000540000067ab9 */ /* 0x000fe20000000800 */
[----:B------:R-:W-:Y:S01]  /*4cb0*/  IMAD.MOV.U32 R12, RZ, RZ, R0 ;  /* 0x000000ffff0c7224 */ /* 0x000fe200078e0000 */
[----:B------:R-:W0:Y:S01]  /*4cc0*/  S2R R22, SR_CTAID.Y ;  /* 0x0000000000167919 */ /* 0x000e220000002600 */
[----:B------:R-:W-:-:S04]  /*4cd0*/  IMAD.MOV.U32 R13, RZ, RZ, R5 ;  /* 0x000000ffff0d7224 */ /* 0x000fc800078e0005 */
[----:B------:R-:W0:Y:S08]  /*4ce0*/  LDC R23, c[0x0][0x144] ;  /* 0x00005100ff177b82 */ /* 0x000e300000000800 */
[----:B-1234-:R-:W1:Y:S08]  /*4cf0*/  LDC R16, c[0x0][0x630] ;  /* 0x00018c00ff107b82 */ /* 0x01ee700000000800 */
[----:B------:R-:W2:Y:S01]  /*4d00*/  LDC.64 R18, c[0x0][0x620] ;  /* 0x00018800ff127b82 */ /* 0x000ea20000000a00 */
[----:B0-----:R-:W-:-:S04]  /*4d10*/  ISETP.NE.U32.AND P0, PT, R14, RZ, PT ;  /* 0x000000ff0e00720c */ /* 0x001fc80003f05070 */
[----:B------:R-:W-:Y:S02]  /*4d20*/  ISETP.NE.AND.EX P0, PT, R15, RZ, PT, P0 ;  /* 0x000000ff0f00720c */ /* 0x000fe40003f05300 */
[----:B------:R-:W-:-:S05]  /*4d30*/  I2FP.F32.U32 R6, R20 ;  /* 0x0000001400067245 */ /* 0x000fca0000201000 */
[----:B------:R-:W-:-:S04]  /*4d40*/  FMUL R6, R6, UR6 ;  /* 0x0000000606067c20 */ /* 0x000fc80008400000 */
[----:B------:R0:W3:Y:S02]  /*4d50*/  F2I.U32.TRUNC.NTZ R21, R6 ;  /* 0x0000000600157305 */ /* 0x0000e4000020f000 */
[----:B-1----:R-:W-:Y:S05]  /*4d60*/  @!P0 BRA `(.L_x_99) ;  /* 0x0000000000288947 */ /* 0x002fea0003800000 */
[----:B------:R-:W1:Y:S02]  /*4d70*/  LDC R7, c[0x0][0x634] ;  /* 0x00018d00ff077b82 */ /* 0x000e640000000800 */
[----:B-1----:R-:W-:-:S05]  /*4d80*/  IADD3 R11, P0, R0, R7, RZ ;  /* 0x00000007000b7210 */ /* 0x002fca0007f1e0ff */
[----:B------:R-:W-:-:S04]  /*4d90*/  IMAD.X R17, RZ, RZ, R5, P0 ;  /* 0x000000ffff117224 */ /* 0x000fc800000e0605 */
[----:B0-----:R-:W-:-:S04]  /*4da0*/  IMAD.WIDE.U32 R6, R17, R14, RZ ;  /* 0x0000000e11067225 */ /* 0x001fc800078e00ff */
[----:B-----5:R-:W-:-:S04]  /*4db0*/  IMAD.WIDE.U32 R8, P0, R11, R15, R6 ;  /* 0x0000000f0b087225 */ /* 0x020fc80007800006 */
[----:B------:R-:W-:-:S04]  /*4dc0*/  IMAD.WIDE.U32 R6, R11, R14, RZ ;  /* 0x0000000e0b067225 */ /* 0x000fc800078e00ff */
[----:B------:R-:W-:Y:S01]  /*4dd0*/  IMAD.X R13, RZ, RZ, RZ, P0 ;  /* 0x000000ffff0d7224 */ /* 0x000fe200000e06ff */
[----:B------:R-:W-:Y:S01]  /*4de0*/  IADD3 RZ, P0, R7, R8, RZ ;  /* 0x0000000807ff7210 */ /* 0x000fe20007f1e0ff */
[----:B------:R-:W-:-:S04]  /*4df0*/  IMAD.MOV.U32 R12, RZ, RZ, R9 ;  /* 0x000000ffff0c7224 */ /* 0x000fc800078e0009 */
[----:B------:R-:W-:-:S08]  /*4e00*/  IMAD.WIDE.U32.X R12, R17, R15, R12, P0 ;  /* 0x0000000f110c7225 */ /* 0x000fd000000e040c */
.L_x_99:
[-CC-:B------:R-:W-:Y:S01]  /*4e10*/  SHF.R.U64 R69, R12, R16.reuse, R13.reuse ;  /* 0x000000100c457219 */ /* 0x180fe2000000120d */
[----:B------:R-:W1:Y:S01]  /*4e20*/  LDC.64 R28, c[0x0][0x640] ;  /* 0x00019000ff1c7b82 */ /* 0x000e620000000a00 */
[----:B0-----:R-:W-:Y:S01]  /*4e30*/  SHF.R.U32.HI R6, RZ, R16, R13 ;  /* 0x00000010ff067219 */ /* 0x001fe2000001160d */
[----:B---3--:R-:W-:Y:S01]  /*4e40*/  IMAD.MOV R21, RZ, RZ, -R21 ;  /* 0x000000ffff157224 */ /* 0x008fe200078e0a15 */
[----:B------:R-:W-:Y:S01]  /*4e50*/  IADD3 R9, P0, RZ, -R69, RZ ;  /* 0x80000045ff097210 */ /* 0x000fe20007f1e0ff */
[----:B------:R-:W-:Y:S01]  /*4e60*/  ULDC UR6, c[0x0][0x154] ;  /* 0x0000550000067ab9 */ /* 0x000fe20000000800 */
[----:B------:R-:W-:Y:S02]  /*4e70*/  IMAD.MOV.U32 R11, RZ, RZ, 0x1 ;  /* 0x00000001ff0b7424 */ /* 0x000fe400078e00ff */
[----:B------:R-:W-:Y:S01]  /*4e80*/  IMAD R21, R23, R21, R20 ;  /* 0x0000001517157224 */ /* 0x000fe200078e0214 */
[----:B------:R-:W0:Y:S01]  /*4e90*/  LDC R12, c[0x0][0x618] ;  /* 0x00018600ff0c7b82 */ /* 0x000e220000000800 */
[----:B------:R-:W-:-:S02]  /*4ea0*/  IMAD.X R7, RZ, RZ, ~R6, P0 ;  /* 0x000000ffff077224 */ /* 0x000fc400000e0e06 */
[----:B------:R-:W-:Y:S02]  /*4eb0*/  IMAD.MOV.U32 R6, RZ, RZ, R0 ;  /* 0x000000ffff067224 */ /* 0x000fe400078e0000 */
[-C--:B--2--5:R-:W-:Y:S02]  /*4ec0*/  IMAD R8, R7, R18.reuse, RZ ;  /* 0x0000001207087224 */ /* 0x0a4fe400078e02ff */
[----:B------:R-:W-:Y:S01]  /*4ed0*/  IMAD.MOV.U32 R7, RZ, RZ, R5 ;  /* 0x000000ffff077224 */ /* 0x000fe200078e0005 */
[----:B------:R-:W2:Y:S01]  /*4ee0*/  LDC R24, c[0x0][0x608] ;  /* 0x00018200ff187b82 */ /* 0x000ea20000000800 */
[----:B------:R-:W-:-:S04]  /*4ef0*/  IMAD.WIDE.U32 R6, R9, R18, R6 ;  /* 0x0000001209067225 */ /* 0x000fc800078e0006 */
[----:B------:R-:W-:-:S03]  /*4f00*/  IMAD R9, R9, R19, R8 ;  /* 0x0000001309097224 */ /* 0x000fc600078e0208 */
[----:B------:R-:W3:Y:S01]  /*4f10*/  LDC R26, c[0x0][0x658] ;  /* 0x00019600ff1a7b82 */ /* 0x000ee20000000800 */
[----:B------:R-:W-:Y:S01]  /*4f20*/  I2FP.F32.U32 R8, R22 ;  /* 0x0000001600087245 */ /* 0x000fe20000201000 */
[----:B------:R-:W-:Y:S01]  /*4f30*/  IMAD.IADD R7, R7, 0x1, R9 ;  /* 0x0000000107077824 */ /* 0x000fe200078e0209 */
[----:B-1----:R-:W-:Y:S01]  /*4f40*/  ISETP.NE.U32.AND P0, PT, R28, RZ, PT ;  /* 0x000000ff1c00720c */ /* 0x002fe20003f05070 */
[----:B------:R-:W-:Y:S02]  /*4f50*/  IMAD.MOV.U32 R9, RZ, RZ, -0x1 ;  /* 0xffffffffff097424 */ /* 0x000fe400078e00ff */
[----:B------:R-:W-:Y:S02]  /*4f60*/  FMUL R8, R8, UR6 ;  /* 0x0000000608087c20 */ /* 0x000fe40008400000 */
[----:B------:R-:W1:Y:S01]  /*4f70*/  LDC R19, c[0x0][0x148] ;  /* 0x00005200ff137b82 */ /* 0x000e620000000800 */
[----:B0-----:R-:W-:Y:S01]  /*4f80*/  SHF.R.U64 R16, R6, R12, R7 ;  /* 0x0000000c06107219 */ /* 0x001fe20000001207 */
[----:B------:R0:W4:Y:S01]  /*4f90*/  F2I.U32.TRUNC.NTZ R17, R8 ;  /* 0x0000000800117305 */ /* 0x000122000020f000 */
[----:B------:R-:W-:-:S02]  /*4fa0*/  ISETP.NE.AND.EX P0, PT, R29, RZ, PT, P0 ;  /* 0x000000ff1d00720c */ /* 0x000fc40003f05300 */
[----:B------:R-:W-:-:S03]  /*4fb0*/  SHF.R.U32.HI R7, RZ, R12, R7 ;  /* 0x0000000cff077219 */ /* 0x000fc60000011607 */
[----:B------:R-:W0:Y:S01]  /*4fc0*/  LDC R20, c[0x0][0x600] ;  /* 0x00018000ff147b82 */ /* 0x000e220000000800 */
[-CC-:B--2---:R-:W-:Y:S02]  /*4fd0*/  SHF.R.U64 R14, R16, R24.reuse, R7.reuse ;  /* 0x00000018100e7219 */ /* 0x184fe40000001207 */
[----:B------:R-:W-:-:S05]  /*4fe0*/  SHF.R.U32.HI R7, RZ, R24, R7 ;  /* 0x00000018ff077219 */ /* 0x000fca0000011607 */
[----:B------:R-:W2:Y:S01]  /*4ff0*/  LDC R25, c[0x0][0x648] ;  /* 0x00019200ff197b82 */ /* 0x000ea20000000800 */
[-CC-:B---3--:R-:W-:Y:S02]  /*5000*/  SHF.R.U64 R18, R14, R26.reuse, R7.reuse ;  /* 0x0000001a0e127219 */ /* 0x188fe40000001207 */
[-C--:B------:R-:W-:Y:S02]  /*5010*/  SHF.L.U32 R9, R9, R26.reuse, RZ ;  /* 0x0000001a09097219 */ /* 0x080fe400000006ff */
[-C--:B------:R-:W-:Y:S01]  /*5020*/  SHF.R.U32.HI R7, RZ, R26.reuse, R7 ;  /* 0x0000001aff077219 */ /* 0x080fe20000011607 */
[----:B------:R-:W-:Y:S01]  /*5030*/  IMAD.MOV.U32 R6, RZ, RZ, R18 ;  /* 0x000000ffff067224 */ /* 0x000fe200078e0012 */
[----:B------:R-:W-:Y:S01]  /*5040*/  SHF.L.U32 R24, R11, R26, RZ ;  /* 0x0000001a0b187219 */ /* 0x000fe200000006ff */
[----:B------:R-:W3:Y:S01]  /*5050*/  LDC R27, c[0x0][0x638] ;  /* 0x00018e00ff1b7b82 */ /* 0x000ee20000000800 */
[----:B------:R-:W-:-:S07]  /*5060*/  LOP3.LUT R23, RZ, R9, RZ, 0x33, !PT ;  /* 0x00000009ff177212 */ /* 0x000fce00078e33ff */
[----:B------:R-:W0:Y:S01]  /*5070*/  LDC R30, c[0x0][0x610] ;  /* 0x00018400ff1e7b82 */ /* 0x000e220000000800 */
[----:B----4-:R-:W-:Y:S05]  /*5080*/  @!P0 BRA `(.L_x_100) ;  /* 0x0000000000288947 */ /* 0x010fea0003800000 */
[----:B------:R-:W4:Y:S02]  /*5090*/  LDC R11, c[0x0][0x64c] ;  /* 0x00019300ff0b7b82 */ /* 0x000f240000000800 */
[----:B----4-:R-:W-:-:S05]  /*50a0*/  IADD3 R11, P0, R18, R11, RZ ;  /* 0x0000000b120b7210 */ /* 0x010fca0007f1e0ff */
[----:B------:R-:W-:-:S04]  /*50b0*/  IMAD.X R15, RZ, RZ, R7, P0 ;  /* 0x000000ffff0f7224 */ /* 0x000fc800000e0607 */
[----:B------:R-:W-:-:S04]  /*50c0*/  IMAD.WIDE.U32 R6, R15, R28, RZ ;  /* 0x0000001c0f067225 */ /* 0x000fc800078e00ff */
[----:B0-----:R-:W-:-:S04]  /*50d0*/  IMAD.WIDE.U32 R8, P0, R11, R29, R6 ;  /* 0x0000001d0b087225 */ /* 0x001fc80007800006 */
[----:B------:R-:W-:-:S04]  /*50e0*/  IMAD.WIDE.U32 R6, R11, R28, RZ ;  /* 0x0000001c0b067225 */ /* 0x000fc800078e00ff */
[----:B------:R-:W-:Y:S01]  /*50f0*/  IMAD.X R13, RZ, RZ, RZ, P0 ;  /* 0x000000ffff0d7224 */ /* 0x000fe200000e06ff */
[----:B------:R-:W-:Y:S01]  /*5100*/  IADD3 RZ, P0, R7, R8, RZ ;  /* 0x0000000807ff7210 */ /* 0x000fe20007f1e0ff */
[----:B------:R-:W-:-:S04]  /*5110*/  IMAD.MOV.U32 R12, RZ, RZ, R9 ;  /* 0x000000ffff0c7224 */ /* 0x000fc800078e0009 */
[----:B------:R-:W-:-:S08]  /*5120*/  IMAD.WIDE.U32.X R6, R15, R29, R12, P0 ;  /* 0x0000001d0f067225 */ /* 0x000fd000000e040c */
.L_x_100:
[----:B--2---:R-:W-:Y:S01]  /*5130*/  SHF.R.U64 R6, R6, R25, R7 ;  /* 0x0000001906067219 */ /* 0x004fe20000001207 */
[----:B0-----:R-:W-:Y:S01]  /*5140*/  VIADD R11, R20, 0xffffffff ;  /* 0xffffffff140b7836 */ /* 0x001fe20000000000 */
[----:B------:R-:W-:Y:S01]  /*5150*/  LOP3.LUT R9, R14, R23, RZ, 0xc0, !PT ;  /* 0x000000170e097212 */ /* 0x000fe200078ec0ff */
[----:B------:R-:W-:Y:S02]  /*5160*/  IMAD.MOV R17, RZ, RZ, -R17 ;  /* 0x000000ffff117224 */ /* 0x000fe400078e0a11 */
[----:B------:R-:W-:Y:S02]  /*5170*/  IMAD.MOV R7, RZ, RZ, -R6 ;  /* 0x000000ffff077224 */ /* 0x000fe400078e0a06 */
[----:B------:R-:W-:Y:S01]  /*5180*/  IMAD R24, R24, R6, R9 ;  /* 0x0000000618187224 */ /* 0x000fe200078e0209 */
[----:B------:R-:W-:Y:S01]  /*5190*/  LOP3.LUT R9, R16, R11, RZ, 0xc0, !PT ;  /* 0x0000000b10097212 */ /* 0x000fe200078ec0ff */
[----:B-1----:R-:W-:Y:S02]  /*51a0*/  @P4 IMAD R21, R19, R17, R22 ;  /* 0x0000001113154224 */ /* 0x002fe400078e0216 */
[----:B---3--:R-:W-:-:S02]  /*51b0*/  IMAD R6, R7, R27, R18 ;  /* 0x0000001b07067224 */ /* 0x008fc400078e0212 */
[----:B------:R-:W-:Y:S02]  /*51c0*/  IMAD R24, R24, R30, R21 ;  /* 0x0000001e18187224 */ /* 0x000fe400078e0215 */
[----:B------:R-:W-:Y:S02]  /*51d0*/  IMAD R9, R6, R20, R9 ;  /* 0x0000001406097224 */ /* 0x000fe400078e0209 */
[----:B------:R-:W-:-:S03]  /*51e0*/  IMAD.MOV.U32 R7, RZ, RZ, 0x1 ;  /* 0x00000001ff077424 */ /* 0x000fc600078e00ff */
[----:B------:R-:W-:Y:S02]  /*51f0*/  SEL R12, R9, R24, !P4 ;  /* 0x00000018090c7207 */ /* 0x000fe40006000000 */
[----:B------:R-:W-:-:S07]  /*5200*/  SEL R24, R24, R9, !P4 ;  /* 0x0000000918187207 */ /* 0x000fce0006000000 */
.L_x_98:
[----:B------:R-:W-:Y:S01]  /*5210*/  LOP3.LUT P0, RZ, R7, 0xff, RZ, 0xc0, !PT ;  /* 0x000000ff07ff7812 */ /* 0x000fe2000780c0ff */
[----:B-1234-:R-:W-:-:S12]  /*5220*/  IMAD.MOV.U32 R16, RZ, RZ, R24 ;  /* 0x000000ffff107224 */ /* 0x01efd800078e0018 */
[----:B------:R-:W-:Y:S05]  /*5230*/  @P0 BRA `(.L_x_101) ;  /* 0xffffffbc00580947 */ /* 0x000fea000383ffff */
[----:B------:R-:W-:Y:S05]  /*5240*/  EXIT ;  /* 0x000000000000794d */ /* 0x000fea0003800000 */
.L_x_3:
[----:B0-----:R-:W-:Y:S01]  /*5250*/  ULDC.64 UR4, c[0x0][0x650] ;  /* 0x0001940000047ab9 */ /* 0x001fe20000000a00 */
        /* <DEDUP_REMOVED lines=25> */
.L_x_103:
[-CC-:B------:R-:W-:Y:S01]  /*53f0*/  SHF.R.U64 R16, R14, R18.reuse, R15.reuse ;  /* 0x000000120e107219 */ /* 0x180fe2000000120f */
[----:B------:R-:W0:Y:S01]  /*5400*/  LDC R22, c[0x0][0x618] ;  /* 0x00018600ff167b82 */ /* 0x000e220000000800 */
[----:B------:R-:W-:Y:S01]  /*5410*/  SHF.R.U32.HI R7, RZ, R18, R15 ;  /* 0x00000012ff077219 */ /* 0x000fe2000001160f */
[----:B------:R-:W-:Y:S01]  /*5420*/  ULDC UR4, c[0x0][0x150] ;  /* 0x0000540000047ab9 */ /* 0x000fe20000000800 */
[----:B------:R-:W-:Y:S01]  /*5430*/  IADD3 R9, P0, RZ, -R16, RZ ;  /* 0x80000010ff097210 */ /* 0x000fe20007f1e0ff */
[----:B------:R-:W-:Y:S01]  /*5440*/  IMAD.MOV.U32 R10, RZ, RZ, R0 ;  /* 0x000000ffff0a7224 */ /* 0x000fe200078e0000 */
[----:B------:R-:W-:Y:S01]  /*5450*/  I2FP.F32.U32 R12, R6 ;  /* 0x00000006000c7245 */ /* 0x000fe20000201000 */
[----:B------:R-:W-:Y:S02]  /*5460*/  IMAD.MOV.U32 R11, RZ, RZ, R5 ;  /* 0x000000ffff0b7224 */ /* 0x000fe400078e0005 */
[----:B------:R-:W1:Y:S01]  /*5470*/  LDC.64 R24, c[0x0][0x640] ;  /* 0x00019000ff187b82 */ /* 0x000e620000000a00 */
[----:B------:R-:W-:-:S02]  /*5480*/  IMAD.X R7, RZ, RZ, ~R7, P0 ;  /* 0x000000ffff077224 */ /* 0x000fc400000e0e07 */
[----:B------:R-:W-:Y:S01]  /*5490*/  FMUL R13, R12, UR4 ;  /* 0x000000040c0d7c20 */ /* 0x000fe20008400000 */
[----:B------:R-:W-:Y:S01]  /*54a0*/  IMAD.WIDE.U32 R10, R9, R20, R10 ;  /* 0x00000014090a7225 */ /* 0x000fe200078e000a */
[----:B------:R-:W-:-:S03]  /*54b0*/  ULDC UR4, c[0x0][0x154] ;  /* 0x0000550000047ab9 */ /* 0x000fc60000000800 */
[----:B------:R-:W-:Y:S01]  /*54c0*/  IMAD R12, R7, R20, RZ ;  /* 0x00000014070c7224 */ /* 0x000fe200078e02ff */
[----:B------:R-:W2:Y:S01]  /*54d0*/  LDC R15, c[0x0][0x144] ;  /* 0x00005100ff0f7b82 */ /* 0x000ea20000000800 */
[----:B------:R-:W3:Y:S02]  /*54e0*/  F2I.U32.TRUNC.NTZ R13, R13 ;  /* 0x0000000d000d7305 */ /* 0x000ee4000020f000 */
[----:B------:R-:W-:Y:S02]  /*54f0*/  IMAD R7, R9, R21, R12 ;  /* 0x0000001509077224 */ /* 0x000fe400078e020c */
[----:B------:R-:W-:Y:S02]  /*5500*/  IMAD.MOV.U32 R12, RZ, RZ, 0x1 ;  /* 0x00000001ff0c7424 */ /* 0x000fe400078e00ff */
[----:B------:R-:W-:Y:S01]  /*5510*/  IMAD.IADD R7, R11, 0x1, R7 ;  /* 0x000000010b077824 */ /* 0x000fe200078e0207 */
[----:B------:R-:W4:Y:S04]  /*5520*/  LDC R18, c[0x0][0x608] ;  /* 0x00018200ff127b82 */ /* 0x000f280000000800 */
[----:B0-----:R-:W-:-:S02]  /*5530*/  SHF.R.U64 R14, R10, R22, R7 ;  /* 0x000000160a0e7219 */ /* 0x001fc40000001207 */
[----:B------:R-:W-:Y:S02]  /*5540*/  I2FP.F32.U32 R10, R8 ;  /* 0x00000008000a7245 */ /* 0x000fe40000201000 */
[----:B------:R-:W0:Y:S01]  /*5550*/  LDC R23, c[0x0][0x658] ;  /* 0x00019600ff177b82 */ /* 0x000e220000000800 */
[----:B-1----:R-:W-:Y:S01]  /*5560*/  ISETP.NE.U32.AND P0, PT, R24, RZ, PT ;  /* 0x000000ff1800720c */ /* 0x002fe20003f05070 */
[----:B---3--:R-:W-:Y:S01]  /*5570*/  IMAD.MOV R9, RZ, RZ, -R13 ;  /* 0x000000ffff097224 */ /* 0x008fe200078e0a0d */
[----:B------:R-:W-:Y:S01]  /*5580*/  SHF.R.U32.HI R7, RZ, R22, R7 ;  /* 0x00000016ff077219 */ /* 0x000fe20000011607 */
[----:B------:R-:W-:Y:S01]  /*5590*/  FMUL R10, R10, UR4 ;  /* 0x000000040a0a7c20 */ /* 0x000fe20008400000 */
[----:B------:R-:W-:-:S03]  /*55a0*/  ISETP.NE.AND.EX P0, PT, R25, RZ, PT, P0 ;  /* 0x000000ff1900720c */ /* 0x000fc60003f05300 */
[----:B------:R-:W1:Y:S01]  /*55b0*/  LDC R21, c[0x0][0x148] ;  /* 0x00005200ff157b82 */ /* 0x000e620000000800 */
[----:B--2---:R-:W-:Y:S01]  /*55c0*/  IMAD R22, R15, R9, R6 ;  /* 0x000000090f167224 */ /* 0x004fe200078e0206 */
[----:B------:R2:W3:Y:S06]  /*55d0*/  F2I.U32.TRUNC.NTZ R19, R10 ;  /* 0x0000000a00137305 */ /* 0x0004ec000020f000 */
[----:B------:R-:W1:Y:S01]  /*55e0*/  LDC R20, c[0x0][0x600] ;  /* 0x00018000ff147b82 */ /* 0x000e620000000800 */
[-CC-:B----4-:R-:W-:Y:S02]  /*55f0*/  SHF.R.U64 R17, R14, R18.reuse, R7.reuse ;  /* 0x000000120e117219 */ /* 0x190fe40000001207 */
[----:B------:R-:W-:Y:S01]  /*5600*/  SHF.R.U32.HI R6, RZ, R18, R7 ;  /* 0x00000012ff067219 */ /* 0x000fe20000011607 */
[----:B------:R-:W-:-:S04]  /*5610*/  IMAD.MOV.U32 R18, RZ, RZ, -0x1 ;  /* 0xffffffffff127424 */ /* 0x000fc800078e00ff */
[----:B------:R-:W4:Y:S01]  /*5620*/  LDC R26, c[0x0][0x648] ;  /* 0x00019200ff1a7b82 */ /* 0x000f220000000800 */
[-C--:B0-----:R-:W-:Y:S02]  /*5630*/  SHF.L.U32 R9, R18, R23.reuse, RZ ;  /* 0x0000001712097219 */ /* 0x081fe400000006ff */
[-CC-:B------:R-:W-:Y:S02]  /*5640*/  SHF.R.U64 R18, R17, R23.reuse, R6.reuse ;  /* 0x0000001711127219 */ /* 0x180fe40000001206 */
[-C--:B------:R-:W-:Y:S02]  /*5650*/  SHF.R.U32.HI R7, RZ, R23.reuse, R6 ;  /* 0x00000017ff077219 */ /* 0x080fe40000011606 */
[----:B------:R-:W-:Y:S01]  /*5660*/  SHF.L.U32 R23, R12, R23, RZ ;  /* 0x000000170c177219 */ /* 0x000fe200000006ff */
[----:B------:R-:W0:Y:S01]  /*5670*/  LDC R27, c[0x0][0x638] ;  /* 0x00018e00ff1b7b82 */ /* 0x000e220000000800 */
[----:B------:R-:W-:Y:S01]  /*5680*/  LOP3.LUT R28, RZ, R9, RZ, 0x33, !PT ;  /* 0x00000009ff1c7212 */ /* 0x000fe200078e33ff */
[----:B------:R-:W-:-:S06]  /*5690*/  IMAD.MOV.U32 R6, RZ, RZ, R18 ;  /* 0x000000ffff067224 */ /* 0x000fcc00078e0012 */
[----:B------:R-:W0:Y:S01]  /*56a0*/  LDC R29, c[0x0][0x610] ;  /* 0x00018400ff1d7b82 */ /* 0x000e220000000800 */
[----:B--23--:R-:W-:Y:S05]  /*56b0*/  @!P0 BRA `(.L_x_104) ;  /* 0x0000000000288947 */ /* 0x00cfea0003800000 */
[----:B------:R-:W2:Y:S02]  /*56c0*/  LDC R9, c[0x0][0x64c] ;  /* 0x00019300ff097b82 */ /* 0x000ea40000000800 */
[----:B--2---:R-:W-:-:S05]  /*56d0*/  IADD3 R9, P0, R18, R9, RZ ;  /* 0x0000000912097210 */ /* 0x004fca0007f1e0ff */
        /* <DEDUP_REMOVED lines=8> */
.L_x_104:
[----:B----4-:R-:W-:Y:S01]  /*5760*/  SHF.R.U64 R7, R6, R26, R7 ;  /* 0x0000001a06077219 */ /* 0x010fe20000001207 */
[----:B-1----:R-:W-:Y:S01]  /*5770*/  VIADD R11, R20, 0xffffffff ;  /* 0xffffffff140b7836 */ /* 0x002fe20000000000 */
[----:B------:R-:W-:Y:S01]  /*5780*/  LOP3.LUT R6, R17, R28, RZ, 0xc0, !PT ;  /* 0x0000001c11067212 */ /* 0x000fe200078ec0ff */
[----:B------:R-:W-:Y:S02]  /*5790*/  IMAD.MOV R19, RZ, RZ, -R19 ;  /* 0x000000ffff137224 */ /* 0x000fe400078e0a13 */
[----:B------:R-:W-:Y:S01]  /*57a0*/  IMAD.MOV R9, RZ, RZ, -R7 ;  /* 0x000000ffff097224 */ /* 0x000fe200078e0a07 */
[----:B------:R-:W-:Y:S01]  /*57b0*/  LOP3.LUT R11, R14, R11, RZ, 0xc0, !PT ;  /* 0x0000000b0e0b7212 */ /* 0x000fe200078ec0ff */
[----:B------:R-:W-:Y:S02]  /*57c0*/  @P4 IMAD R22, R21, R19, R8 ;  /* 0x0000001315164224 */ /* 0x000fe400078e0208 */
[----:B------:R-:W-:Y:S02]  /*57d0*/  IMAD R7, R23, R7, R6 ;  /* 0x0000000717077224 */ /* 0x000fe400078e0206 */
[----:B0-----:R-:W-:-:S02]  /*57e0*/  IMAD R6, R9, R27, R18 ;  /* 0x0000001b09067224 */ /* 0x001fc400078e0212 */
[----:B------:R-:W-:Y:S02]  /*57f0*/  IMAD R14, R7, R29, R22 ;  /* 0x0000001d070e7224 */ /* 0x000fe400078e0216 */
[----:B------:R-:W-:Y:S02]  /*5800*/  IMAD R7, R6, R20, R11 ;  /* 0x0000001406077224 */ /* 0x000fe400078e020b */
[----:B------:R-:W-:Y:S02]  /*5810*/  IMAD.MOV.U32 R10, RZ, RZ, 0x1 ;  /* 0x00000001ff0a7424 */ /* 0x000fe400078e00ff */
[----:B------:R-:W-:Y:S01]  /*5820*/  IMAD.MOV.U32 R9, RZ, RZ, R16 ;  /* 0x000000ffff097224 */ /* 0x000fe200078e0010 */
[----:B------:R-:W-:Y:S02]  /*5830*/  SEL R17, R7, R14, !P4 ;  /* 0x0000000e07117207 */ /* 0x000fe40006000000 */
[----:B------:R-:W-:-:S07]  /*5840*/  SEL R14, R14, R7, !P4 ;  /* 0x000000070e0e7207 */ /* 0x000fce0006000000 */
.L_x_102:
[----:B------:R-:W-:-:S08]  /*5850*/  NOP ;  /* 0x0000000000007918 */ /* 0x000fd00000000000 */
[----:B------:R-:W0:-:S00]  /*5860*/  USETMAXREG.DEALLOC.CTAPOOL 0x28 ;  /* 0x00000028000079c8 */ /* 0x000e0000080e0500 */
[----:B0-----:R-:W-:-:S13]  /*5870*/  ISETP.NE.AND P0, PT, R3, RZ, PT ;  /* 0x000000ff0300720c */ /* 0x001fda0003f05270 */
[----:B------:R-:W-:Y:S05]  /*5880*/  @P0 EXIT ;  /* 0x000000000000094d */ /* 0x000fea0003800000 */
[----:B------:R-:W-:Y:S01]  /*5890*/  LOP3.LUT P0, RZ, R10, 0xff, RZ, 0xc0, !PT ;  /* 0x000000ff0aff7812 */ /* 0x000fe2000780c0ff */
[----:B------:R-:W-:Y:S02]  /*58a0*/  IMAD.MOV.U32 R10, RZ, RZ, 0x1 ;  /* 0x00000001ff0a7424 */ /* 0x000fe400078e00ff */
[----:B------:R-:W-:-:S10]  /*58b0*/  IMAD.MOV.U32 R13, RZ, RZ, RZ ;  /* 0x000000ffff0d7224 */ /* 0x000fd400078e00ff */
[----:B------:R-:W-:Y:S05]  /*58c0*/  @!P0 BRA `(.L_x_105) ;  /* 0x0000000c00408947 */ /* 0x000fea0003800000 */
[----:B------:R-:W0:Y:S01]  /*58d0*/  LDC R3, c[0x0][0x28c] ;  /* 0x0000a300ff037b82 */ /* 0x000e220000000800 */
[----:B------:R-:W-:Y:S01]  /*58e0*/  ULDC UR5, c[0x0][0x600] ;  /* 0x0001800000057ab9 */ /* 0x000fe20000000800 */
[----:B------:R-:W-:Y:S01]  /*58f0*/  ULDC UR4, c[0x0][0xc] ;  /* 0x0000030000047ab9 */ /* 0x000fe20000000800 */
[----:B------:R-:W-:Y:S01]  /*5900*/  UIADD3 UR16, UR5, -0x1, URZ ;  /* 0xffffffff05107890 */ /* 0x000fe2000fffe03f */
[C---:B------:R-:W-:Y:S01]  /*5910*/  LOP3.LUT P2, RZ, R2.reuse, 0x7f, RZ, 0xc0, !PT ;  /* 0x0000007f02ff7812 */ /* 0x040fe2000784c0ff */
[----:B------:R-:W-:Y:S01]  /*5920*/  ULDC UR6, c[0x0][0x658] ;  /* 0x0001960000067ab9 */ /* 0x000fe20000000800 */
[----:B------:R-:W-:Y:S01]  /*5930*/  ULDC UR5, c[0x0][0x10] ;  /* 0x0000040000057ab9 */ /* 0x000fe20000000800 */
[----:B------:R-:W-:Y:S01]  /*5940*/  UMOV UR7, 0xffffffff ;  /* 0xffffffff00077882 */ /* 0x000fe20000000000 */
[----:B------:R-:W-:Y:S01]  /*5950*/  UMOV UR8, 0x1 ;  /* 0x0000000100087882 */ /* 0x000fe20000000000 */
[----:B------:R-:W-:Y:S01]  /*5960*/  UIMAD.WIDE.U32 UR4, UR4, UR5, URZ ;  /* 0x00000005040472a5 */ /* 0x000fe2000f8e003f */
[----:B------:R-:W-:Y:S01]  /*5970*/  LOP3.LUT P0, RZ, R2, 0x1f, RZ, 0xc0, !PT ;  /* 0x0000001f02ff7812 */ /* 0x000fe2000780c0ff */
[----:B------:R-:W-:Y:S01]  /*5980*/  USHF.L.U32 UR7, UR7, UR6, URZ ;  /* 0x0000000607077299 */ /* 0x000fe2000800063f */
[----:B------:R-:W-:Y:S01]  /*5990*/  BSSY B0, `(.L_x_105) ;  /* 0x00000c3000007945 */ /* 0x000fe20003800000 */
[----:B------:R-:W-:Y:S01]  /*59a0*/  USHF.L.U32 UR18, UR8, UR6, URZ ;  /* 0x0000000608127299 */ /* 0x000fe2000800063f */
[----:B------:R-:W-:Y:S01]  /*59b0*/  IMAD.MOV.U32 R15, RZ, RZ, 0x1 ;  /* 0x00000001ff0f7424 */ /* 0x000fe200078e00ff */
[----:B------:R-:W-:Y:S01]  /*59c0*/  LOP3.LUT R16, R4, 0x2, RZ, 0xfc, !PT ;  /* 0x0000000204107812 */ /* 0x000fe200078efcff */
[----:B------:R-:W-:Y:S01]  /*59d0*/  ULDC UR6, c[0x0][0x14] ;  /* 0x0000050000067ab9 */ /* 0x000fe20000000800 */
[----:B------:R-:W-:Y:S01]  /*59e0*/  PLOP3.LUT P0, PT, P0, P2, PT, 0x8a, 0x0 ;  /* 0x000000000000781c */ /* 0x000fe20000705172 */
[----:B------:R-:W-:Y:S01]  /*59f0*/  UIMAD.WIDE.U32 UR20, UR4, UR6, URZ ;  /* 0x00000006041472a5 */ /* 0x000fe2000f8e003f */
[----:B------:R-:W-:Y:S01]  /*5a00*/  IMAD.MOV.U32 R10, RZ, RZ, 0x1 ;  /* 0x00000001ff0a7424 */ /* 0x000fe200078e00ff */
[----:B------:R-:W-:Y:S01]  /*5a10*/  UIMAD UR13, UR5, UR6, URZ ;  /* 0x00000006050d72a4 */ /* 0x000fe2000f8e023f */
[----:B------:R-:W-:Y:S01]  /*5a20*/  IMAD.MOV.U32 R13, RZ, RZ, RZ ;  /* 0x000000ffff0d7224 */ /* 0x000fe200078e00ff */
[----:B------:R-:W-:Y:S01]  /*5a30*/  ULOP3.LUT UR17, URZ, UR7, URZ, 0x33, !UPT ;  /* 0x000000073f117292 */ /* 0x000fe2000f8e333f */
[----:B0-----:R-:W-:Y:S01]  /*5a40*/  VIADD R3, R3, 0x1f ;  /* 0x0000001f03037836 */ /* 0x001fe20000000000 */
[----:B------:R-:W-:Y:S01]  /*5a50*/  UIADD3 UR13, UR21, UR13, URZ ;  /* 0x0000000d150d7290 */ /* 0x000fe2000fffe03f */
[----:B------:R-:W-:-:S03]  /*5a60*/  ULDC.64 UR22, c[0x0][0x198] ;  /* 0x0000660000167ab9 */ /* 0x000fc60000000a00 */
[----:B------:R-:W-:-:S04]  /*5a70*/  SHF.R.S32.HI R6, RZ, 0x1f, R3 ;  /* 0x0000001fff067819 */ /* 0x000fc80000011403 */
[----:B------:R-:W-:-:S04]  /*5a80*/  LEA.HI R6, R6, R3, RZ, 0x5 ;  /* 0x0000000306067211 */ /* 0x000fc800078f28ff */
[----:B------:R-:W-:-:S05]  /*5a90*/  SHF.R.S32.HI R12, RZ, 0x5, R6 ;  /* 0x00000005ff0c7819 */ /* 0x000fca0000011406 */
[----:B------:R-:W-:-:S07]  /*5aa0*/  VIADD R11, R12, 0x1 ;  /* 0x000000010c0b7836 */ /* 0x000fce0000000000 */
.L_x_117:
[----:B------:R-:W-:-:S03]  /*5ab0*/  UMOV UR4, 0xffffffff ;  /* 0xffffffff00047882 */ /* 0x000fc60000000000 */
[----:B------:R-:W-:Y:S05]  /*5ac0*/  BRA.DIV UR4, `(.L_x_106) ;  /* 0x00000012041c7947 */ /* 0x000fea000b800000 */
[----:B------:R-:W-:-:S13]  /*5ad0*/  ELECT P1, URZ, PT ;  /* 0x00000000003f782f */ /* 0x000fda0003820000 */
.L_x_131:
[----:B------:R-:W0:Y:S01]  /*5ae0*/  LDC R2, c[0x0][0x28c] ;  /* 0x0000a300ff027b82 */ /* 0x000e220000000800 */
[----:B------:R-:W-:Y:S01]  /*5af0*/  BSSY B1, `(.L_x_107) ;  /* 0x0000037000017945 */ /* 0x000fe20003800000 */
[----:B0-----:R-:W-:-:S13]  /*5b00*/  ISETP.LT.OR P1, PT, R2, 0x1, !P1 ;  /* 0x000000010200780c */ /* 0x001fda0004f21670 */
[----:B------:R-:W-:Y:S05]  /*5b10*/  @P1 BRA `(.L_x_108) ;  /* 0x0000000000d01947 */ /* 0x000fea0003800000 */
[----:B------:R-:W-:Y:S02]  /*5b20*/  IMAD.SHL.U32 R17, R17, 0x40, RZ ;  /* 0x0000004011117824 */ /* 0x000fe400078e00ff */
[----:B------:R-:W-:Y:S02]  /*5b30*/  IMAD.SHL.U32 R14, R14, 0x80, RZ ;  /* 0x000000800e0e7824 */ /* 0x000fe400078e00ff */
[----:B------:R-:W-:Y:S02]  /*5b40*/  IMAD.MOV.U32 R20, RZ, RZ, RZ ;  /* 0x000000ffff147224 */ /* 0x000fe400078e00ff */
[----:B------:R-:W-:Y:S02]  /*5b50*/  IMAD.MOV.U32 R2, RZ, RZ, R11 ;  /* 0x000000ffff027224 */ /* 0x000fe400078e000b */
[----:B------:R-:W-:Y:S02]  /*5b60*/  IMAD.MOV.U32 R3, RZ, RZ, R10 ;  /* 0x000000ffff037224 */ /* 0x000fe400078e000a */
[----:B------:R-:W-:-:S07]  /*5b70*/  IMAD.MOV.U32 R6, RZ, RZ, R13 ;  /* 0x000000ffff067224 */ /* 0x000fce00078e000d */
.L_x_112:
[----:B------:R-:W0:Y:S01]  /*5b80*/  S2R R8, SR_CgaCtaId ;  /* 0x0000000000087919 */ /* 0x000e220000008800 */
[----:B------:R-:W-:-:S04]  /*5b90*/  MOV R7, 0x400 ;  /* 0x0000040000077802 */ /* 0x000fc80000000f00 */
[----:B0-----:R-:W-:Y:S02]  /*5ba0*/  LEA R19, R8, R7, 0x18 ;  /* 0x0000000708137211 */ /* 0x001fe400078ec0ff */
[----:B------:R-:W-:Y:S01]  /*5bb0*/  SHF.L.U32 R7, R3, 0x1f, RZ ;  /* 0x0000001f03077819 */ /* 0x000fe200000006ff */
[----:B------:R-:W0:Y:S02]  /*5bc0*/  @!P2 LDC R8, c[0x0][0x500] ;  /* 0x00014000ff08ab82 */ /* 0x000e240000000800 */
[----:B------:R-:W-:-:S04]  /*5bd0*/  IMAD R18, R6, 0x8, R19 ;  /* 0x0000000806127824 */ /* 0x000fc800078e0213 */
[----:B------:R-:W1:Y:S02]  /*5be0*/  SYNCS.PHASECHK.TRANS64.TRYWAIT P1, [R18+URZ+0x38], R7 ;  /* 0x00003807120075a7 */ /* 0x000e64000802017f */
[----:B-1----:R-:W-:Y:S05]  /*5bf0*/  @!P1 BRA `(.L_x_109) ;  /* 0x0000000c00f09947 */ /* 0x002fea0003800000 */
.L_x_132:
[----:B-1----:R-:W-:Y:S01]  /*5c00*/  PRMT R7, R16, 0x9910, RZ ;  /* 0x0000991010077816 */ /* 0x002fe200000000ff */
[----:B0-----:R0:W-:Y:S03]  /*5c10*/  @!P2 SYNCS.ARRIVE.TRANS64 RZ, [R18+URZ], R8 ;  /* 0x0000000812ffa9a7 */ /* 0x0011e6000800003f */
[----:B------:R-:W-:-:S13]  /*5c20*/  ISETP.NE.AND P1, PT, R7, 0x2, PT ;  /* 0x000000020700780c */ /* 0x000fda0003f25270 */
[----:B0-----:R-:W-:Y:S05]  /*5c30*/  @P1 BRA `(.L_x_110) ;  /* 0x0000000000041947 */ /* 0x001fea0003800000 */
[----:B------:R-:W-:Y:S01]  /*5c40*/  BPT.TRAP 0x1 ;  /* 0x000000040000795c */ /* 0x000fe20000300000 */
.L_x_110:
[----:B------:R-:W-:Y:S05]  /*5c50*/  @P0 BRA `(.L_x_111) ;  /* 0x0000000000040947 */ /* 0x000fea0003800000 */
[----:B------:R-:W-:Y:S01]  /*5c60*/  BPT.TRAP 0x1 ;  /* 0x000000040000795c */ /* 0x000fe20000300000 */
.L_x_111:
[--C-:B------:R-:W-:Y:S01]  /*5c70*/  IMAD R7, R6, 0x1000, R19.reuse ;  /* 0x0000100006077824 */ /* 0x100fe200078e0213 */
[----:B------:R-:W-:Y:S01]  /*5c80*/  R2UR UR9, R18 ;  /* 0x00000000120972ca */ /* 0x000fe200000e0000 */
[----:B------:R-:W-:Y:S01]  /*5c90*/  IMAD R19, R6, 0x800, R19 ;  /* 0x0000080006137824 */ /* 0x000fe200078e0213 */
[----:B------:R-:W-:Y:S01]  /*5ca0*/  UIADD3 UR4, UP0, UR22, 0xf0, URZ ;  /* 0x000000f016047890 */ /* 0x000fe2000ff1e03f */
[----:B------:R-:W-:Y:S01]  /*5cb0*/  VIADD R2, R2, 0xffffffff ;  /* 0xffffffff02027836 */ /* 0x000fe20000000000 */
[----:B------:R-:W-:Y:S01]  /*5cc0*/  R2UR UR5, R7 ;  /* 0x00000000070572ca */ /* 0x000fe200000e0000 */
[----:B------:R-:W-:Y:S01]  /*5cd0*/  UIADD3 UR24, UP1, UR22, 0x1f0, URZ ;  /* 0x000001f016187890 */ /* 0x000fe2000ff3e03f */
[----:B------:R-:W-:Y:S01]  /*5ce0*/  R2UR UR8, R19 ;  /* 0x00000000130872ca */ /* 0x000fe200000e0000 */
[----:B------:R-:W-:Y:S01]  /*5cf0*/  VIADD R6, R6, 0x1 ;  /* 0x0000000106067836 */ /* 0x000fe20000000000 */
[----:B------:R-:W-:Y:S01]  /*5d00*/  R2UR UR11, R14 ;  /* 0x000000000e0b72ca */ /* 0x000fe200000e0000 */
[----:B------:R-:W-:Y:S01]  /*5d10*/  UIADD3.X UR25, URZ, UR23, URZ, UP1, !UPT ;  /* 0x000000173f197290 */ /* 0x000fe20008ffe43f */
[C---:B------:R-:W-:Y:S01]  /*5d20*/  R2UR UR10, R20.reuse ;  /* 0x00000000140a72ca */ /* 0x040fe200000e0000 */
[----:B------:R-:W-:Y:S01]  /*5d30*/  UMOV UR6, 0x0 ;  /* 0x0000000000067882 */ /* 0x000fe20000000000 */
[----:B------:R-:W-:Y:S01]  /*5d40*/  R2UR UR12, R9 ;  /* 0x00000000090c72ca */ /* 0x000fe200000e0000 */
[----:B------:R-:W-:Y:S01]  /*5d50*/  UMOV UR7, 0x10000000 ;  /* 0x1000000000077882 */ /* 0x000fe20000000000 */
[----:B------:R-:W-:Y:S01]  /*5d60*/  R2UR UR19, R17 ;  /* 0x00000000111372ca */ /* 0x000fe200000e0000 */
[----:B------:R-:W-:Y:S01]  /*5d70*/  VIADD R20, R20, 0x20 ;  /* 0x0000002014147836 */ /* 0x000fe20000000000 */
[----:B------:R-:W-:Y:S01]  /*5d80*/  ISETP.GT.AND P3, PT, R2, 0x1, PT ;  /* 0x000000010200780c */ /* 0x000fe20003f64270 */
[----:B------:R-:W-:Y:S01]  /*5d90*/  UIADD3 UR14, UR5, 0x180, URZ ;  /* 0x00000180050e7890 */ /* 0x000fe2000fffe03f */
[----:B------:R-:W-:Y:S01]  /*5da0*/  ISETP.NE.AND P1, PT, R6, 0x7, PT ;  /* 0x000000070600780c */ /* 0x000fe20003f25270 */
[----:B------:R-:W-:-:S02]  /*5db0*/  UIADD3.X UR5, URZ, UR23, URZ, UP0, !UPT ;  /* 0x000000173f057290 */ /* 0x000fc400087fe43f */
[----:B------:R-:W-:Y:S01]  /*5dc0*/  UIADD3 UR15, UR8, 0x7180, URZ ;  /* 0x00007180080f7890 */ /* 0x000fe2000fffe03f */
[----:B------:R-:W-:Y:S02]  /*5dd0*/  SEL R8, RZ, 0x1, P1 ;  /* 0x00000001ff087807 */ /* 0x000fe40000800000 */
[----:B------:R-:W-:Y:S01]  /*5de0*/  UMOV UR8, UR14 ;  /* 0x0000000e00087c82 */ /* 0x000fe20008000000 */
[----:B------:R-:W-:Y:S02]  /*5df0*/  SEL R6, R6, RZ, P1 ;  /* 0x000000ff06067207 */ /* 0x000fe40000800000 */
[----:B------:R-:W-:Y:S01]  /*5e00*/  LOP3.LUT R3, R3, R8, RZ, 0x3c, !PT ;  /* 0x0000000803037212 */ /* 0x000fe200078e3cff */
[----:B------:R0:W-:Y:S02]  /*5e10*/  UTMALDG.3D [UR8], [UR4], desc[UR6] ;  /* 0x00000608040075b4 */ /* 0x0001e40008011000 */
[----:B0-----:R-:W-:Y:S01]  /*5e20*/  UMOV UR8, UR15 ;  /* 0x0000000f00087c82 */ /* 0x001fe20008000000 */
[----:B------:R-:W-:-:S02]  /*5e30*/  UMOV UR11, UR19 ;  /* 0x00000013000b7c82 */ /* 0x000fc40008000000 */
[----:B------:R0:W-:Y:S02]  /*5e40*/  UTMALDG.3D [UR8], [UR24], desc[UR6] ;  /* 0x00000608180075b4 */ /* 0x0001e40008011000 */
[----:B0-----:R-:W-:Y:S05]  /*5e50*/  @P3 BRA `(.L_x_112) ;  /* 0xfffffffc00483947 */ /* 0x001fea000383ffff */
.L_x_108:
[----:B------:R-:W-:Y:S05]  /*5e60*/  BSYNC B1 ;  /* 0x0000000000017941 */ /* 0x000fea0003800000 */
.L_x_107:
[----:B------:R-:W-:Y:S01]  /*5e70*/  LOP3.LUT P5, RZ, R15, 0xff, RZ, 0xc0, !PT ;  /* 0x000000ff0fff7812 */ /* 0x000fe200078ac0ff */
[C---:B------:R-:W-:Y:S01]  /*5e80*/  IMAD.IADD R6, R12.reuse, 0x1, R13 ;  /* 0x000000010c067824 */ /* 0x040fe200078e020d */
[----:B------:R-:W-:Y:S01]  /*5e90*/  ULDC.64 UR4, c[0x0][0x650] ;  /* 0x0001940000047ab9 */ /* 0x000fe20000000a00 */
[----:B------:R-:W-:Y:S01]  /*5ea0*/  ISETP.GE.U32.AND P3, PT, R12, 0x7, PT ;  /* 0x000000070c00780c */ /* 0x000fe20003f66070 */
[----:B------:R-:W-:Y:S01]  /*5eb0*/  BSSY B1, `(.L_x_113) ;  /* 0x000006e000017945 */ /* 0x000fe20003800000 */
[C---:B------:R-:W-:Y:S01]  /*5ec0*/  IMAD.WIDE.U32 R2, R6.reuse, 0x24924925, RZ ;  /* 0x2492492506027825 */ /* 0x040fe200078e00ff */
[C---:B------:R-:W-:Y:S02]  /*5ed0*/  ISETP.GT.U32.AND P1, PT, R6.reuse, 0x6, PT ;  /* 0x000000060600780c */ /* 0x040fe40003f24070 */
[----:B------:R-:W-:Y:S01]  /*5ee0*/  PRMT R15, RZ, 0x7610, R15 ;  /* 0x00007610ff0f7816 */ /* 0x000fe2000000000f */
[----:B------:R-:W-:Y:S01]  /*5ef0*/  IMAD.IADD R2, R6, 0x1, -R3 ;  /* 0x0000000106027824 */ /* 0x000fe200078e0a03 */
[----:B------:R-:W-:Y:S01]  /*5f00*/  ISETP.LT.U32.AND P1, PT, R12, 0x7, P1 ;  /* 0x000000070c00780c */ /* 0x000fe20000f21070 */
[----:B------:R-:W-:-:S02]  /*5f10*/  IMAD.MOV.U32 R14, RZ, RZ, -0x1 ;  /* 0xffffffffff0e7424 */ /* 0x000fc400078e00ff */
[----:B------:R-:W0:Y:S01]  /*5f20*/  @P5 S2R R8, SR_CgaCtaId ;  /* 0x0000000000085919 */ /* 0x000e220000008800 */
[----:B------:R-:W-:Y:S01]  /*5f30*/  @P5 MOV R7, 0x400 ;  /* 0x0000040000075802 */ /* 0x000fe20000000f00 */
[----:B------:R-:W-:Y:S01]  /*5f40*/  IMAD.MOV.U32 R17, RZ, RZ, -0x1 ;  /* 0xffffffffff117424 */ /* 0x000fe200078e00ff */
[----:B------:R-:W-:Y:S01]  /*5f50*/  LEA.HI R2, R2, R3, RZ, 0x1f ;  /* 0x0000000302027211 */ /* 0x000fe200078ff8ff */
[----:B------:R-:W-:-:S03]  /*5f60*/  IMAD.MOV.U32 R9, RZ, RZ, -0x1 ;  /* 0xffffffffff097424 */ /* 0x000fc600078e00ff */
[--C-:B------:R-:W-:Y:S02]  /*5f70*/  SHF.R.U32.HI R13, RZ, 0x2, R2.reuse ;  /* 0x00000002ff0d7819 */ /* 0x100fe40000011602 */
[----:B------:R-:W-:Y:S02]  /*5f80*/  PRMT R2, RZ, 0x7610, R2 ;  /* 0x00007610ff027816 */ /* 0x000fe40000000002 */
[----:B0-----:R-:W-:Y:S02]  /*5f90*/  @P5 LEA R8, R8, R7, 0x18 ;  /* 0x0000000708085211 */ /* 0x001fe400078ec0ff */
[----:B------:R-:W-:Y:S02]  /*5fa0*/  SEL R7, RZ, 0x1, !P1 ;  /* 0x00000001ff077807 */ /* 0x000fe40004800000 */
[----:B------:R-:W-:Y:S01]  /*5fb0*/  IADD3 R0, P1, R0, UR20, RZ ;  /* 0x0000001400007c10 */ /* 0x000fe2000ff3e0ff */
[----:B------:R0:W-:Y:S01]  /*5fc0*/  @P5 SYNCS.ARRIVE.TRANS64.A1T0 RZ, [R8+URZ+0x88], RZ ;  /* 0x000088ff08ff59a7 */ /* 0x0001e2000810003f */
[----:B------:R-:W-:-:S02]  /*5fd0*/  LOP3.LUT R10, R10, R7, RZ, 0x3c, !PT ;  /* 0x000000070a0a7212 */ /* 0x000fc400078e3cff */
[----:B------:R-:W-:Y:S02]  /*5fe0*/  IADD3.X R5, R5, UR13, RZ, P1, !PT ;  /* 0x0000000d05057c10 */ /* 0x000fe40008ffe4ff */
[----:B------:R-:W-:Y:S02]  /*5ff0*/  ISETP.GE.U32.AND P1, PT, R0, UR4, PT ;  /* 0x0000000400007c0c */ /* 0x000fe4000bf26070 */
[----:B------:R-:W-:Y:S01]  /*6000*/  @P3 LOP3.LUT R10, R10, 0x1, R13, 0x78, !PT ;  /* 0x000000010a0a3812 */ /* 0x000fe200078e780d */
[----:B------:R-:W-:Y:S01]  /*6010*/  IMAD R13, R13, -0x7, R6 ;  /* 0xfffffff90d0d7824 */ /* 0x000fe200078e0206 */
[----:B------:R-:W-:-:S13]  /*6020*/  ISETP.GE.U32.AND.EX P1, PT, R5, UR5, PT, P1 ;  /* 0x0000000505007c0c */ /* 0x000fda000bf26110 */
[----:B0-----:R-:W-:Y:S05]  /*6030*/  @P1 BRA `(.L_x_114) ;  /* 0x0000000400541947 */ /* 0x001fea0003800000 */
[----:B------:R-:W-:Y:S01]  /*6040*/  ULDC.64 UR4, c[0x0][0x628] ;  /* 0x00018a0000047ab9 */ /* 0x000fe20000000a00 */
[----:B------:R-:W0:Y:S01]  /*6050*/  S2R R17, SR_CTAID.X ;  /* 0x0000000000117919 */ /* 0x000e220000002500 */
[----:B------:R-:W-:Y:S01]  /*6060*/  ISETP.NE.U32.AND P1, PT, RZ, UR4, PT ;  /* 0x00000004ff007c0c */ /* 0x000fe2000bf25070 */
[----:B------:R-:W-:Y:S01]  /*6070*/  ULDC UR7, c[0x0][0x630] ;  /* 0x00018c0000077ab9 */ /* 0x000fe20000000800 */
[----:B------:R-:W-:Y:S01]  /*6080*/  IMAD.MOV.U32 R2, RZ, RZ, R0 ;  /* 0x000000ffff027224 */ /* 0x000fe200078e0000 */
[----:B------:R-:W1:Y:S01]  /*6090*/  S2R R14, SR_CTAID.Y ;  /* 0x00000000000e7919 */ /* 0x000e620000002600 */
[----:B------:R-:W-:Y:S01]  /*60a0*/  ISETP.NE.AND.EX P1, PT, RZ, UR5, PT, P1 ;  /* 0x00000005ff007c0c */ /* 0x000fe2000bf25310 */
[----:B------:R-:W-:-:S12]  /*60b0*/  IMAD.MOV.U32 R3, RZ, RZ, R5 ;  /* 0x000000ffff037224 */ /* 0x000fd800078e0005 */
[----:B------:R-:W-:Y:S05]  /*60c0*/  @!P1 BRA `(.L_x_115) ;  /* 0x0000000000289947 */ /* 0x000fea0003800000 */
[----:B------:R-:W-:Y:S02]  /*60d0*/  ULDC UR6, c[0x0][0x634] ;  /* 0x00018d0000067ab9 */ /* 0x000fe40000000800 */
[----:B------:R-:W-:-:S05]  /*60e0*/  IADD3 R9, P1, R0, UR6, RZ ;  /* 0x0000000600097c10 */ /* 0x000fca000ff3e0ff */
[----:B------:R-:W-:-:S04]  /*60f0*/  IMAD.X R19, RZ, RZ, R5, P1 ;  /* 0x000000ffff137224 */ /* 0x000fc800008e0605 */
[----:B------:R-:W-:-:S04]  /*6100*/  IMAD.WIDE.U32 R6, R19, UR4, RZ ;  /* 0x0000000413067c25 */ /* 0x000fc8000f8e00ff */
[----:B------:R-:W-:-:S04]  /*6110*/  IMAD.WIDE.U32 R6, P1, R9, UR5, R6 ;  /* 0x0000000509067c25 */ /* 0x000fc8000f820006 */
[----:B------:R-:W-:-:S04]  /*6120*/  IMAD.WIDE.U32 R8, R9, UR4, RZ ;  /* 0x0000000409087c25 */ /* 0x000fc8000f8e00ff */
[----:B------:R-:W-:Y:S01]  /*6130*/  IMAD.X R3, RZ, RZ, RZ, P1 ;  /* 0x000000ffff037224 */ /* 0x000fe200008e06ff */
[----:B------:R-:W-:Y:S01]  /*6140*/  IADD3 RZ, P1, R9, R6, RZ ;  /* 0x0000000609ff7210 */ /* 0x000fe20007f3e0ff */
[----:B------:R-:W-:-:S04]  /*6150*/  IMAD.MOV.U32 R2, RZ, RZ, R7 ;  /* 0x000000ffff027224 */ /* 0x000fc800078e0007 */
[----:B------:R-:W-:-:S08]  /*6160*/  IMAD.WIDE.U32.X R2, R19, UR5, R2, P1 ;  /* 0x0000000513027c25 */ /* 0x000fd000088e0402 */
.L_x_115:
[--C-:B------:R-:W-:Y:S01]  /*6170*/  SHF.R.U64 R8, R2, UR7, R3.reuse ;  /* 0x0000000702087c19 */ /* 0x100fe20008001203 */
[----:B------:R-:W-:Y:S01]  /*6180*/  ULDC.64 UR4, c[0x0][0x620] ;  /* 0x0001880000047ab9 */ /* 0x000fe20000000a00 */
[----:B------:R-:W-:Y:S01]  /*6190*/  SHF.R.U32.HI R2, RZ, UR7, R3 ;  /* 0x00000007ff027c19 */ /* 0x000fe20008011603 */
[----:B------:R-:W-:Y:S01]  /*61a0*/  IMAD.MOV.U32 R3, RZ, RZ, R5 ;  /* 0x000000ffff037224 */ /* 0x000fe200078e0005 */
[----:B------:R-:W-:Y:S01]  /*61b0*/  IADD3 R7, P1, RZ, -R8, RZ ;  /* 0x80000008ff077210 */ /* 0x000fe20007f3e0ff */
[----:B------:R-:W2:Y:S01]  /*61c0*/  LDC R22, c[0x0][0x144] ;  /* 0x00005100ff167b82 */ /* 0x000ea20000000800 */
[----:B0-----:R-:W-:Y:S01]  /*61d0*/  I2FP.F32.U32 R9, R17 ;  /* 0x0000001100097245 */ /* 0x001fe20000201000 */
[----:B------:R-:W-:Y:S01]  /*61e0*/  ULDC.64 UR8, c[0x0][0x640] ;  /* 0x0001900000087ab9 */ /* 0x000fe20000000a00 */
[----:B------:R-:W-:Y:S01]  /*61f0*/  ULDC UR6, c[0x0][0x608] ;  /* 0x0001820000067ab9 */ /* 0x000fe20000000800 */
[----:B------:R-:W-:Y:S01]  /*6200*/  IMAD.X R2, RZ, RZ, ~R2, P1 ;  /* 0x000000ffff027224 */ /* 0x000fe200008e0e02 */
[----:B------:R-:W-:-:S03]  /*6210*/  ISETP.NE.U32.AND P1, PT, RZ, UR8, PT ;  /* 0x00000008ff007c0c */ /* 0x000fc6000bf25070 */
[----:B------:R-:W-:Y:S01]  /*6220*/  IMAD R6, R2, UR4, RZ ;  /* 0x0000000402067c24 */ /* 0x000fe2000f8e02ff */
[----:B------:R-:W0:Y:S01]  /*6230*/  LDC R19, c[0x0][0x148] ;  /* 0x00005200ff137b82 */ /* 0x000e220000000800 */
[----:B------:R-:W-:Y:S01]  /*6240*/  IMAD.MOV.U32 R2, RZ, RZ, R0 ;  /* 0x000000ffff027224 */ /* 0x000fe200078e0000 */
[----:B------:R-:W-:-:S03]  /*6250*/  ISETP.NE.AND.EX P1, PT, RZ, UR9, PT, P1 ;  /* 0x00000009ff007c0c */ /* 0x000fc6000bf25310 */
[----:B------:R-:W-:Y:S01]  /*6260*/  IMAD.WIDE.U32 R2, R7, UR4, R2 ;  /* 0x0000000407027c25 */ /* 0x000fe2000f8e0002 */
[----:B------:R-:W-:-:S03]  /*6270*/  ULDC UR4, c[0x0][0x150] ;  /* 0x0000540000047ab9 */ /* 0x000fc60000000800 */
[----:B------:R-:W-:Y:S02]  /*6280*/  IMAD R7, R7, UR5, R6 ;  /* 0x0000000507077c24 */ /* 0x000fe4000f8e0206 */
[----:B------:R-:W-:Y:S01]  /*6290*/  FMUL R6, R9, UR4 ;  /* 0x0000000409067c20 */ /* 0x000fe20008400000 */
[----:B------:R-:W-:Y:S01]  /*62a0*/  ULDC UR4, c[0x0][0x618] ;  /* 0x0001860000047ab9 */ /* 0x000fe20000000800 */
[----:B------:R-:W-:Y:S01]  /*62b0*/  ULDC UR5, c[0x0][0x154] ;  /* 0x0000550000057ab9 */ /* 0x000fe20000000800 */
[----:B------:R-:W-:-:S03]  /*62c0*/  IMAD.IADD R3, R3, 0x1, R7 ;  /* 0x0000000103037824 */ /* 0x000fc600078e0207 */
[----:B------:R-:W3:Y:S02]  /*62d0*/  F2I.U32.TRUNC.NTZ R6, R6 ;  /* 0x0000000600067305 */ /* 0x000ee4000020f000 */
[----:B------:R-:W-:Y:S02]  /*62e0*/  SHF.R.U64 R9, R2, UR4, R3 ;  /* 0x0000000402097c19 */ /* 0x000fe40008001203 */
[----:B-1----:R-:W-:-:S05]  /*62f0*/  I2FP.F32.U32 R2, R14 ;  /* 0x0000000e00027245 */ /* 0x002fca0000201000 */
[----:B------:R-:W-:Y:S01]  /*6300*/  FMUL R21, R2, UR5 ;  /* 0x0000000502157c20 */ /* 0x000fe20008400000 */
[----:B------:R-:W-:Y:S01]  /*6310*/  SHF.R.U32.HI R2, RZ, UR4, R3 ;  /* 0x00000004ff027c19 */ /* 0x000fe20008011603 */
[----:B------:R-:W-:-:S03]  /*6320*/  ULDC UR4, c[0x0][0x658] ;  /* 0x0001960000047ab9 */ /* 0x000fc60000000800 */
[--C-:B------:R-:W-:Y:S01]  /*6330*/  SHF.R.U64 R20, R9, UR6, R2.reuse ;  /* 0x0000000609147c19 */ /* 0x100fe20008001202 */
[----:B------:R-:W1:Y:S01]  /*6340*/  F2I.U32.TRUNC.NTZ R21, R21 ;  /* 0x0000001500157305 */ /* 0x000e62000020f000 */
[----:B------:R-:W-:Y:S01]  /*6350*/  SHF.R.U32.HI R3, RZ, UR6, R2 ;  /* 0x00000006ff037c19 */ /* 0x000fe20008011602 */
[----:B---3--:R-:W-:-:S03]  /*6360*/  IMAD.MOV R6, RZ, RZ, -R6 ;  /* 0x000000ffff067224 */ /* 0x008fc600078e0a06 */
[----:B------:R-:W-:Y:S01]  /*6370*/  SHF.R.U64 R18, R20, UR4, R3 ;  /* 0x0000000414127c19 */ /* 0x000fe20008001203 */
[----:B--2---:R-:W-:Y:S01]  /*6380*/  IMAD R17, R22, R6, R17 ;  /* 0x0000000616117224 */ /* 0x004fe200078e0211 */
[----:B------:R-:W-:-:S03]  /*6390*/  SHF.R.U32.HI R23, RZ, UR4, R3 ;  /* 0x00000004ff177c19 */ /* 0x000fc60008011603 */
[----:B------:R-:W-:Y:S02]  /*63a0*/  IMAD.MOV.U32 R2, RZ, RZ, R18 ;  /* 0x000000ffff027224 */ /* 0x000fe400078e0012 */
[----:B------:R-:W-:Y:S01]  /*63b0*/  IMAD.MOV.U32 R3, RZ, RZ, R23 ;  /* 0x000000ffff037224 */ /* 0x000fe200078e0017 */
[----:B------:R-:W-:Y:S06]  /*63c0*/  @!P1 BRA `(.L_x_116) ;  /* 0x0000000000289947 */ /* 0x000fec0003800000 */
[----:B------:R-:W-:Y:S02]  /*63d0*/  ULDC UR4, c[0x0][0x64c] ;  /* 0x0001930000047ab9 */ /* 0x000fe40000000800 */
[----:B------:R-:W-:-:S05]  /*63e0*/  IADD3 R3, P1, R18, UR4, RZ ;  /* 0x0000000412037c10 */ /* 0x000fca000ff3e0ff */
[----:B------:R-:W-:-:S04]  /*63f0*/  IMAD.X R23, RZ, RZ, R23, P1 ;  /* 0x000000ffff177224 */ /* 0x000fc800008e0617 */
[----:B------:R-:W-:-:S04]  /*6400*/  IMAD.WIDE.U32 R6, R23, UR8, RZ ;  /* 0x0000000817067c25 */ /* 0x000fc8000f8e00ff */
[----:B------:R-:W-:-:S04]  /*6410*/  IMAD.WIDE.U32 R6, P1, R3, UR9, R6 ;  /* 0x0000000903067c25 */ /* 0x000fc8000f820006 */
[----:B------:R-:W-:-:S04]  /*6420*/  IMAD.WIDE.U32 R2, R3, UR8, RZ ;  /* 0x0000000803027c25 */ /* 0x000fc8000f8e00ff */
[----:B------:R-:W-:Y:S01]  /*6430*/  IMAD.MOV.U32 R2, RZ, RZ, R7 ;  /* 0x000000ffff027224 */ /* 0x000fe200078e0007 */
[----:B------:R-:W-:Y:S01]  /*6440*/  IADD3 RZ, P3, R3, R6, RZ ;  /* 0x0000000603ff7210 */ /* 0x000fe20007f7e0ff */
[----:B------:R-:W-:-:S04]  /*6450*/  IMAD.X R3, RZ, RZ, RZ, P1 ;  /* 0x000000ffff037224 */ /* 0x000fc800008e06ff */
[----:B------:R-:W-:-:S08]  /*6460*/  IMAD.WIDE.U32.X R2, R23, UR9, R2, P3 ;  /* 0x0000000917027c25 */ /* 0x000fd000098e0402 */
.L_x_116:
[----:B------:R-:W-:Y:S01]  /*6470*/  ULDC UR4, c[0x0][0x648] ;  /* 0x0001920000047ab9 */ /* 0x000fe20000000800 */
[----:B-1----:R-:W-:Y:S01]  /*6480*/  IMAD.MOV R21, RZ, RZ, -R21 ;  /* 0x000000ffff157224 */ /* 0x002fe200078e0a15 */
[----:B------:R-:W-:Y:S01]  /*6490*/  SHF.R.U64 R3, R2, UR4, R3 ;  /* 0x0000000402037c19 */ /* 0x000fe20008001203 */
[----:B------:R-:W-:Y:S01]  /*64a0*/  ULDC UR4, c[0x0][0x638] ;  /* 0x00018e0000047ab9 */ /* 0x000fe20000000800 */
[----:B------:R-:W-:Y:S01]  /*64b0*/  LOP3.LUT R20, R20, UR17, RZ, 0xc0, !PT ;  /* 0x0000001114147c12 */ /* 0x000fe2000f8ec0ff */
[----:B0-----:R-:W-:Y:S01]  /*64c0*/  @P4 IMAD R17, R19, R21, R14 ;  /* 0x0000001513114224 */ /* 0x001fe200078e020e */
[----:B------:R-:W-:Y:S01]  /*64d0*/  ULDC UR5, c[0x0][0x610] ;  /* 0x0001840000057ab9 */ /* 0x000fe20000000800 */
[----:B------:R-:W-:Y:S02]  /*64e0*/  IMAD.MOV R7, RZ, RZ, -R3 ;  /* 0x000000ffff077224 */ /* 0x000fe400078e0a03 */
[----:B------:R-:W-:Y:S01]  /*64f0*/  IMAD R14, R3, UR18, R20 ;  /* 0x00000012030e7c24 */ /* 0x000fe2000f8e0214 */
[----:B------:R-:W-:Y:S01]  /*6500*/  LOP3.LUT R3, R9, UR16, RZ, 0xc0, !PT ;  /* 0x0000001009037c12 */ /* 0x000fe2000f8ec0ff */
[----:B------:R-:W-:Y:S01]  /*6510*/  IMAD R18, R7, UR4, R18 ;  /* 0x0000000407127c24 */ /* 0x000fe2000f8e0212 */
[----:B------:R-:W-:Y:S01]  /*6520*/  ULDC UR4, c[0x0][0x600] ;  /* 0x0001800000047ab9 */ /* 0x000fe20000000800 */
[----:B------:R-:W-:-:S02]  /*6530*/  IMAD R14, R14, UR5, R17 ;  /* 0x000000050e0e7c24 */ /* 0x000fc4000f8e0211 */
[----:B------:R-:W-:Y:S02]  /*6540*/  IMAD R3, R18, UR4, R3 ;  /* 0x0000000412037c24 */ /* 0x000fe4000f8e0203 */
[----:B------:R-:W-:Y:S02]  /*6550*/  IMAD.MOV.U32 R2, RZ, RZ, 0x1 ;  /* 0x00000001ff027424 */ /* 0x000fe400078e00ff */
[----:B------:R-:W-:Y:S01]  /*6560*/  IMAD.MOV.U32 R9, RZ, RZ, R8 ;  /* 0x000000ffff097224 */ /* 0x000fe200078e0008 */
[----:B------:R-:W-:Y:S02]  /*6570*/  SEL R17, R3, R14, !P4 ;  /* 0x0000000e03117207 */ /* 0x000fe40006000000 */
[----:B------:R-:W-:-:S07]  /*6580*/  SEL R14, R14, R3, !P4 ;  /* 0x000000030e0e7207 */ /* 0x000fce0006000000 */
.L_x_114:
[----:B------:R-:W-:Y:S05]  /*6590*/  BSYNC B1 ;  /* 0x0000000000017941 */ /* 0x000fea0003800000 */
.L_x_113:
[----:B------:R-:W-:-:S13]  /*65a0*/  LOP3.LUT P1, RZ, R2, 0xff, RZ, 0xc0, !PT ;  /* 0x000000ff02ff7812 */ /* 0x000fda000782c0ff */
[----:B------:R-:W-:Y:S05]  /*65b0*/  @P1 BRA `(.L_x_117) ;  /* 0xfffffff4003c1947 */ /* 0x000fea000383ffff */
[----:B------:R-:W-:Y:S05]  /*65c0*/  BSYNC B0 ;  /* 0x0000000000007941 */ /* 0x000fea0003800000 */
.L_x_105:
[----:B------:R-:W-:-:S03]  /*65d0*/  UMOV UR4, 0xffffffff ;  /* 0xffffffff00047882 */ /* 0x000fc60000000000 */
[----:B------:R-:W-:Y:S05]  /*65e0*/  BRA.DIV UR4, `(.L_x_118) ;  /* 0x0000000604887947 */ /* 0x000fea000b800000 */
[----:B------:R-:W-:-:S13]  /*65f0*/  ELECT P0, URZ, PT ;  /* 0x00000000003f782f */ /* 0x000fda0003800000 */
.L_x_135:
[----:B------:R-:W-:Y:S04]  /*6600*/  BSSY B0, `(.L_x_119) ;  /* 0x0000046000007945 */ /* 0x000fe80003800000 */
[----:B------:R-:W-:Y:S05]  /*6610*/  @!P0 BRA `(.L_x_120) ;  /* 0x0000000400108947 */ /* 0x000fea0003800000 */
[----:B------:R-:W-:-:S04]  /*6620*/  LOP3.LUT R4, R4, 0x2, RZ, 0xfc, !PT ;  /* 0x0000000204047812 */ /* 0x000fc800078efcff */
[----:B------:R-:W-:-:S13]  /*6630*/  ISETP.NE.AND P0, PT, R4, 0x3, PT ;  /* 0x000000030400780c */ /* 0x000fda0003f05270 */
[----:B------:R-:W-:Y:S05]  /*6640*/  @!P0 BRA `(.L_x_121) ;  /* 0x0000000000048947 */ /* 0x000fea0003800000 */
[----:B------:R-:W-:Y:S01]  /*6650*/  BPT.TRAP 0x1 ;  /* 0x000000040000795c */ /* 0x000fe20000300000 */
.L_x_121:
[----:B------:R-:W0:Y:S01]  /*6660*/  S2R R3, SR_CgaCtaId ;  /* 0x0000000000037919 */ /* 0x000e220000008800 */
[----:B------:R-:W-:Y:S02]  /*6670*/  MOV R0, 0x400 ;  /* 0x0000040000007802 */ /* 0x000fe40000000f00 */
[----:B------:R-:W-:Y:S02]  /*6680*/  SHF.L.U32 R2, R10, 0x1f, RZ ;  /* 0x0000001f0a027819 */ /* 0x000fe400000006ff */
[----:B0-----:R-:W-:-:S05]  /*6690*/  LEA R0, R3, R0, 0x18 ;  /* 0x0000000003007211 */ /* 0x001fca00078ec0ff */
[----:B------:R-:W-:-:S04]  /*66a0*/  VIADD R0, R0, 0x38 ;  /* 0x0000003800007836 */ /* 0x000fc80000000000 */
[C---:B------:R-:W-:Y:S02]  /*66b0*/  IMAD R5, R13.reuse, 0x8, R0 ;  /* 0x000000080d057824 */ /* 0x040fe400078e0200 */
[----:B------:R-:W-:Y:S02]  /*66c0*/  VIADD R13, R13, 0x1 ;  /* 0x000000010d0d7836 */ /* 0x000fe40000000000 */
[----:B------:R-:W0:Y:S03]  /*66d0*/  SYNCS.PHASECHK.TRANS64.TRYWAIT P0, [R5+URZ], R2 ;  /* 0x00000002050075a7 */ /* 0x000e26000800017f */
[----:B------:R-:W-:-:S04]  /*66e0*/  ISETP.NE.AND P1, PT, R13, 0x7, PT ;  /* 0x000000070d00780c */ /* 0x000fc80003f25270 */
[----:B------:R-:W-:Y:S02]  /*66f0*/  SEL R3, RZ, 0x1, P1 ;  /* 0x00000001ff037807 */ /* 0x000fe40000800000 */
[----:B------:R-:W-:Y:S02]  /*6700*/  SEL R13, R13, RZ, P1 ;  /* 0x000000ff0d0d7207 */ /* 0x000fe40000800000 */
[----:B------:R-:W-:-:S03]  /*6710*/  LOP3.LUT R10, R10, R3, RZ, 0x3c, !PT ;  /* 0x000000030a0a7212 */ /* 0x000fc600078e3cff */
[----:B------:R-:W-:Y:S01]  /*6720*/  IMAD R7, R13, 0x8, R0 ;  /* 0x000000080d077824 */ /* 0x000fe200078e0200 */
[----:B------:R-:W-:Y:S01]  /*6730*/  SHF.L.U32 R4, R10, 0x1f, RZ ;  /* 0x0000001f0a047819 */ /* 0x000fe200000006ff */
[----:B0-----:R-:W-:Y:S06]  /*6740*/  @!P0 BRA `(.L_x_122) ;  /* 0x0000000400548947 */ /* 0x001fec0003800000 */
.L_x_136:
[----:B------:R-:W1:Y:S01]  /*6750*/  SYNCS.PHASECHK.TRANS64.TRYWAIT P0, [R7+URZ], R4 ;  /* 0x00000004070075a7 */ /* 0x000e62000800017f */
[----:B0-----:R-:W-:-:S05]  /*6760*/  VIADD R2, R13, 0x1 ;  /* 0x000000010d027836 */ /* 0x001fca0000000000 */
[----:B------:R-:W-:-:S04]  /*6770*/  ISETP.NE.AND P1, PT, R2, 0x7, PT ;  /* 0x000000070200780c */ /* 0x000fc80003f25270 */
[----:B------:R-:W-:Y:S02]  /*6780*/  SEL R3, RZ, 0x1, P1 ;  /* 0x00000001ff037807 */ /* 0x000fe40000800000 */
[----:B------:R-:W-:Y:S02]  /*6790*/  SEL R9, R2, RZ, P1 ;  /* 0x000000ff02097207 */ /* 0x000fe40000800000 */
[----:B------:R-:W-:-:S03]  /*67a0*/  LOP3.LUT R10, R10, R3, RZ, 0x3c, !PT ;  /* 0x000000030a0a7212 */ /* 0x000fc600078e3cff */
[----:B------:R-:W-:Y:S01]  /*67b0*/  IMAD R6, R9, 0x8, R0 ;  /* 0x0000000809067824 */ /* 0x000fe200078e0200 */
[----:B------:R-:W-:Y:S01]  /*67c0*/  SHF.L.U32 R5, R10, 0x1f, RZ ;  /* 0x0000001f0a057819 */ /* 0x000fe200000006ff */
[----:B-1----:R-:W-:Y:S06]  /*67d0*/  @!P0 BRA `(.L_x_123) ;  /* 0x0000000400448947 */ /* 0x002fec0003800000 */
.L_x_137:
[----:B------:R-:W1:Y:S01]  /*67e0*/  SYNCS.PHASECHK.TRANS64.TRYWAIT P0, [R6+URZ], R5 ;  /* 0x00000005060075a7 */ /* 0x000e62000800017f */
[----:B------:R-:W-:-:S05]  /*67f0*/  VIADD R2, R9, 0x1 ;  /* 0x0000000109027836 */ /* 0x000fca0000000000 */
[----:B------:R-:W-:-:S04]  /*6800*/  ISETP.NE.AND P1, PT, R2, 0x7, PT ;  /* 0x000000070200780c */ /* 0x000fc80003f25270 */
[----:B------:R-:W-:Y:S02]  /*6810*/  SEL R3, RZ, 0x1, P1 ;  /* 0x00000001ff037807 */ /* 0x000fe40000800000 */
[----:B0-----:R-:W-:Y:S02]  /*6820*/  SEL R7, R2, RZ, P1 ;  /* 0x000000ff02077207 */ /* 0x001fe40000800000 */
[----:B------:R-:W-:-:S03]  /*6830*/  LOP3.LUT R10, R10, R3, RZ, 0x3c, !PT ;  /* 0x000000030a0a7212 */ /* 0x000fc600078e3cff */
[----:B------:R-:W-:Y:S01]  /*6840*/  IMAD R9, R7, 0x8, R0 ;  /* 0x0000000807097824 */ /* 0x000fe200078e0200 */
[----:B------:R-:W-:Y:S01]  /*6850*/  SHF.L.U32 R4, R10, 0x1f, RZ ;  /* 0x0000001f0a047819 */ /* 0x000fe200000006ff */
[----:B-1----:R-:W-:Y:S06]  /*6860*/  @!P0 BRA `(.L_x_124) ;  /* 0x0000000400348947 */ /* 0x002fec0003800000 */
.L_x_138:
[----:B------:R-:W1:Y:S01]  /*6870*/  SYNCS.PHASECHK.TRANS64.TRYWAIT P0, [R9+URZ], R4 ;  /* 0x00000004090075a7 */ /* 0x000e62000800017f */
[----:B------:R-:W-:-:S05]  /*6880*/  VIADD R2, R7, 0x1 ;  /* 0x0000000107027836 */ /* 0x000fca0000000000 */
[----:B------:R-:W-:-:S04]  /*6890*/  ISETP.NE.AND P1, PT, R2, 0x7, PT ;  /* 0x000000070200780c */ /* 0x000fc80003f25270 */
[----:B------:R-:W-:Y:S02]  /*68a0*/  SEL R3, RZ, 0x1, P1 ;  /* 0x00000001ff037807 */ /* 0x000fe40000800000 */
[----:B------:R-:W-:Y:S02]  /*68b0*/  SEL R7, R2, RZ, P1 ;  /* 0x000000ff02077207 */ /* 0x000fe40000800000 */
[----:B------:R-:W-:-:S03]  /*68c0*/  LOP3.LUT R10, R10, R3, RZ, 0x3c, !PT ;  /* 0x000000030a0a7212 */ /* 0x000fc600078e3cff */
[----:B------:R-:W-:Y:S01]  /*68d0*/  IMAD R8, R7, 0x8, R0 ;  /* 0x0000000807087824 */ /* 0x000fe200078e0200 */
[----:B0-----:R-:W-:Y:S01]  /*68e0*/  SHF.L.U32 R5, R10, 0x1f, RZ ;  /* 0x0000001f0a057819 */ /* 0x001fe200000006ff */
[----:B-1----:R-:W-:Y:S06]  /*68f0*/  @!P0 BRA `(.L_x_125) ;  /* 0x0000000400248947 */ /* 0x002fec0003800000 */
.L_x_139:
[----:B------:R-:W1:Y:S01]  /*6900*/  SYNCS.PHASECHK.TRANS64.TRYWAIT P0, [R8+URZ], R5 ;  /* 0x00000005080075a7 */ /* 0x000e62000800017f */
[----:B------:R-:W-:-:S05]  /*6910*/  VIADD R2, R7, 0x1 ;  /* 0x0000000107027836 */ /* 0x000fca0000000000 */
[----:B------:R-:W-:-:S04]  /*6920*/  ISETP.NE.AND P1, PT, R2, 0x7, PT ;  /* 0x000000070200780c */ /* 0x000fc80003f25270 */
[----:B------:R-:W-:Y:S02]  /*6930*/  SEL R3, RZ, 0x1, P1 ;  /* 0x00000001ff037807 */ /* 0x000fe40000800000 */
[----:B------:R-:W-:Y:S02]  /*6940*/  SEL R7, R2, RZ, P1 ;  /* 0x000000ff02077207 */ /* 0x000fe40000800000 */
[----:B0-----:R-:W-:-:S03]  /*6950*/  LOP3.LUT R9, R10, R3, RZ, 0x3c, !PT ;  /* 0x000000030a097212 */ /* 0x001fc600078e3cff */
[----:B------:R-:W-:Y:S01]  /*6960*/  IMAD R11, R7, 0x8, R0 ;  /* 0x00000008070b7824 */ /* 0x000fe200078e0200 */
[----:B------:R-:W-:Y:S01]  /*6970*/  SHF.L.U32 R6, R9, 0x1f, RZ ;  /* 0x0000001f09067819 */ /* 0x000fe200000006ff */
[----:B-1----:R-:W-:Y:S06]  /*6980*/  @!P0 BRA `(.L_x_126) ;  /* 0x0000000400148947 */ /* 0x002fec0003800000 */
.L_x_140:
[----:B------:R-:W1:Y:S01]  /*6990*/  SYNCS.PHASECHK.TRANS64.TRYWAIT P0, [R11+URZ], R6 ;  /* 0x000000060b0075a7 */ /* 0x000e62000800017f */
[----:B------:R-:W-:-:S05]  /*69a0*/  VIADD R2, R7, 0x1 ;  /* 0x0000000107027836 */ /* 0x000fca0000000000 */
[----:B------:R-:W-:-:S04]  /*69b0*/  ISETP.NE.AND P1, PT, R2, 0x7, PT ;  /* 0x000000070200780c */ /* 0x000fc80003f25270 */
[----:B------:R-:W-:Y:S02]  /*69c0*/  SEL R4, RZ, 0x1, P1 ;  /* 0x00000001ff047807 */ /* 0x000fe40000800000 */
[----:B------:R-:W-:Y:S02]  /*69d0*/  SEL R3, R2, RZ, P1 ;  /* 0x000000ff02037207 */ /* 0x000fe40000800000 */
[----:B------:R-:W-:Y:S01]  /*69e0*/  LOP3.LUT R4, R9, R4, RZ, 0x3c, !PT ;  /* 0x0000000409047212 */ /* 0x000fe200078e3cff */
[----:B-1----:R-:W-:Y:S06]  /*69f0*/  @!P0 BRA `(.L_x_127) ;  /* 0x00000004000c8947 */ /* 0x002fec0003800000 */
.L_x_141:
[----:B------:R-:W-:Y:S01]  /*6a00*/  IMAD R3, R3, 0x8, R0 ;  /* 0x0000000803037824 */ /* 0x000fe200078e0200 */
[----:B------:R-:W-:-:S07]  /*6a10*/  SHF.L.U32 R0, R4, 0x1f, RZ ;  /* 0x0000001f04007819 */ /* 0x000fce00000006ff */
.L_x_128:
[----:B--2---:R2:W3:Y:S02]  /*6a20*/  SYNCS.PHASECHK.TRANS64.TRYWAIT P0, [R3+URZ], R0 ;  /* 0x00000000030075a7 */ /* 0x0044e4000800017f */
[----:B---3--:R-:W-:Y:S05]  /*6a30*/  @!P0 NANOSLEEP.SYNCS 0x989680 ;  /* 0x009896800000895d */ /* 0x008fea0003900000 */
[----:B------:R-:W3:Y:S02]  /*6a40*/  @!P0 SYNCS.PHASECHK.TRANS64 P0, [R3+URZ], R0 ;  /* 0x00000000030085a7 */ /* 0x000ee4000800007f */
[----:B---3--:R-:W-:Y:S05]  /*6a50*/  @!P0 BRA `(.L_x_128) ;  /* 0xfffffffc00f08947 */ /* 0x008fea000383ffff */
.L_x_120:
[----:B------:R-:W-:Y:S05]  /*6a60*/  BSYNC B0 ;  /* 0x0000000000007941 */ /* 0x000fea0003800000 */
.L_x_119:
[----:B------:R-:W-:Y:S05]  /*6a70*/  EXIT ;  /* 0x000000000000794d */ /* 0x000fea0003800000 */
.L_x_17:
[----:B-1----:R-:W-:-:S04]  /*6a80*/  IMAD.U32 R7, RZ, RZ, UR6 ;  /* 0x00000006ff077e24 */ /* 0x002fc8000f8e00ff */
[----:B------:R1:W3:Y:S03]  /*6a90*/  SYNCS.PHASECHK.TRANS64.TRYWAIT P0, [R7+URZ], R6 ;  /* 0x00000006070075a7 */ /* 0x0002e6000800017f */
[----:B---3--:R-:W-:Y:S05]  /*6aa0*/  @!P0 NANOSLEEP.SYNCS 0x989680 ;  /* 0x009896800000895d */ /* 0x008fea0003900000 */
[----:B------:R-:W3:Y:S02]  /*6ab0*/  @!P0 SYNCS.PHASECHK.TRANS64 P0, [R7+URZ], R6 ;  /* 0x00000006070085a7 */ /* 0x000ee4000800007f */
[----:B---3--:R-:W-:Y:S05]  /*6ac0*/  @!P0 BRA `(.L_x_17) ;  /* 0xfffffffc00ec8947 */ /* 0x008fea000383ffff */
[----:B------:R-:W-:Y:S05]  /*6ad0*/  BRA `(.L_x_16) ;  /* 0xffffffa8003c7947 */ /* 0x000fea000383ffff */
.L_x_23:
[----:B-1----:R-:W-:-:S04]  /*6ae0*/  IMAD.U32 R8, RZ, RZ, UR12 ;  /* 0x0000000cff087e24 */ /* 0x002fc8000f8e00ff */
[----:B------:R1:W3:Y:S03]  /*6af0*/  SYNCS.PHASECHK.TRANS64.TRYWAIT P0, [R8+URZ], R7 ;  /* 0x00000007080075a7 */ /* 0x0002e6000800017f */
[----:B---3--:R-:W-:Y:S05]  /*6b00*/  @!P0 NANOSLEEP.SYNCS 0x989680 ;  /* 0x009896800000895d */ /* 0x008fea0003900000 */
[----:B------:R-:W3:Y:S02]  /*6b10*/  @!P0 SYNCS.PHASECHK.TRANS64 P0, [R8+URZ], R7 ;  /* 0x00000007080085a7 */ /* 0x000ee4000800007f */
[----:B---3--:R-:W-:Y:S05]  /*6b20*/  @!P0 BRA `(.L_x_23) ;  /* 0xfffffffc00ec8947 */ /* 0x008fea000383ffff */
[----:B------:R-:W-:Y:S05]  /*6b30*/  BRA `(.L_x_22) ;  /* 0xffffffac00ac7947 */ /* 0x000fea000383ffff */
.L_x_106:
[----:B------:R-:W-:Y:S01]  /*6b40*/  BSSY B1, `(.L_x_129) ;  /* 0x0000006000017945 */ /* 0x000fe20003800000 */
[----:B------:R-:W-:-:S07]  /*6b50*/  IMAD.MOV.U32 R2, RZ, RZ, -0x1 ;  /* 0xffffffffff027424 */ /* 0x000fce00078e00ff */
[----:B------:R-:W-:Y:S05]  /*6b60*/  WARPSYNC.COLLECTIVE R2, `(.L_x_130) ;  /* 0x00000000020c7348 */ /* 0x000fea0003c00000 */
[----:B------:R-:W-:Y:S02]  /*6b70*/  ELECT P1, UR62, PT ;  /* 0x00000000003e782f */ /* 0x000fe40003820000 */
[----:B------:R-:W-:Y:S01]  /*6b80*/  MOV R2, UR62 ;  /* 0x0000003e00027c02 */ /* 0x000fe20008000f00 */
[----:B------:R-:W-:Y:S10]  /*6b90*/  ENDCOLLECTIVE ;  /* 0x000000000000791b */ /* 0x000ff40003800000 */
.L_x_130:
[----:B------:R-:W-:Y:S05]  /*6ba0*/  BSYNC B1 ;  /* 0x0000000000017941 */ /* 0x000fea0003800000 */
.L_x_129:
[----:B------:R-:W-:Y:S05]  /*6bb0*/  BRA `(.L_x_131) ;  /* 0xffffffec00c87947 */ /* 0x000fea000383ffff */
.L_x_109:
[----:B-1----:R1:W2:Y:S02]  /*6bc0*/  SYNCS.PHASECHK.TRANS64.TRYWAIT P1, [R18+URZ+0x38], R7 ;  /* 0x00003807120075a7 */ /* 0x0022a4000802017f */
[----:B--2---:R-:W-:Y:S05]  /*6bd0*/  @!P1 NANOSLEEP.SYNCS 0x989680 ;  /* 0x009896800000995d */ /* 0x004fea0003900000 */
[----:B------:R-:W2:Y:S02]  /*6be0*/  @!P1 SYNCS.PHASECHK.TRANS64 P1, [R18+URZ+0x38], R7 ;  /* 0x00003807120095a7 */ /* 0x000ea4000802007f */
[----:B--2---:R-:W-:Y:S05]  /*6bf0*/  @!P1 BRA `(.L_x_109) ;  /* 0xfffffffc00f09947 */ /* 0x004fea000383ffff */
[----:B------:R-:W-:Y:S05]  /*6c00*/  BRA `(.L_x_132) ;  /* 0xffffffec00fc7947 */ /* 0x000fea000383ffff */
.L_x_118:
[----:B------:R-:W-:Y:S01]  /*6c10*/  BSSY B0, `(.L_x_133) ;  /* 0x0000006000007945 */ /* 0x000fe20003800000 */
[----:B------:R-:W-:-:S07]  /*6c20*/  IMAD.MOV.U32 R2, RZ, RZ, -0x1 ;  /* 0xffffffffff027424 */ /* 0x000fce00078e00ff */
[----:B------:R-:W-:Y:S05]  /*6c30*/  WARPSYNC.COLLECTIVE R2, `(.L_x_134) ;  /* 0x00000000020c7348 */ /* 0x000fea0003c00000 */
[----:B------:R-:W-:Y:S02]  /*6c40*/  ELECT P1, UR62, PT ;  /* 0x00000000003e782f */ /* 0x000fe40003820000 */
[----:B------:R-:W-:Y:S01]  /*6c50*/  MOV R2, UR62 ;  /* 0x0000003e00027c02 */ /* 0x000fe20008000f00 */
[----:B------:R-:W-:Y:S10]  /*6c60*/  ENDCOLLECTIVE ;  /* 0x000000000000791b */ /* 0x000ff40003800000 */
.L_x_134:
[----:B------:R-:W-:Y:S05]  /*6c70*/  BSYNC B0 ;  /* 0x0000000000007941 */ /* 0x000fea0003800000 */
.L_x_133:
[----:B------:R-:W-:Y:S01]  /*6c80*/  PLOP3.LUT P0, PT, P1, PT, PT, 0x80, 0x0 ;  /* 0x000000000000781c */ /* 0x000fe20000f0f070 */
[----:B------:R-:W-:-:S12]  /*6c90*/  BRA `(.L_x_135) ;  /* 0xfffffff800587947 */ /* 0x000fd8000383ffff */
.L_x_122:
[----:B0-----:R0:W1:Y:S02]  /*6ca0*/  SYNCS.PHASECHK.TRANS64.TRYWAIT P0, [R5+URZ], R2 ;  /* 0x00000002050075a7 */ /* 0x001064000800017f */
[----:B-1----:R-:W-:Y:S05]  /*6cb0*/  @!P0 NANOSLEEP.SYNCS 0x989680 ;  /* 0x009896800000895d */ /* 0x002fea0003900000 */
[----:B------:R-:W1:Y:S02]  /*6cc0*/  @!P0 SYNCS.PHASECHK.TRANS64 P0, [R5+URZ], R2 ;  /* 0x00000002050085a7 */ /* 0x000e64000800007f */
[----:B-1----:R-:W-:Y:S05]  /*6cd0*/  @!P0 BRA `(.L_x_122) ;  /* 0xfffffffc00f08947 */ /* 0x002fea000383ffff */
[----:B------:R-:W-:Y:S05]  /*6ce0*/  BRA `(.L_x_136) ;  /* 0xfffffff800987947 */ /* 0x000fea000383ffff */
.L_x_123:
[----:B0-----:R0:W1:Y:S02]  /*6cf0*/  SYNCS.PHASECHK.TRANS64.TRYWAIT P0, [R7+URZ], R4 ;  /* 0x00000004070075a7 */ /* 0x001064000800017f */
[----:B-1----:R-:W-:Y:S05]  /*6d00*/  @!P0 NANOSLEEP.SYNCS 0x989680 ;  /* 0x009896800000895d */ /* 0x002fea0003900000 */
[----:B------:R-:W1:Y:S02]  /*6d10*/  @!P0 SYNCS.PHASECHK.TRANS64 P0, [R7+URZ], R4 ;  /* 0x00000004070085a7 */ /* 0x000e64000800007f */
[----:B-1----:R-:W-:Y:S05]  /*6d20*/  @!P0 BRA `(.L_x_123) ;  /* 0xfffffffc00f08947 */ /* 0x002fea000383ffff */
[----:B------:R-:W-:Y:S05]  /*6d30*/  BRA `(.L_x_137) ;  /* 0xfffffff800a87947 */ /* 0x000fea000383ffff */
.L_x_124:
[----:B0-----:R0:W1:Y:S02]  /*6d40*/  SYNCS.PHASECHK.TRANS64.TRYWAIT P0, [R6+URZ], R5 ;  /* 0x00000005060075a7 */ /* 0x001064000800017f */
[----:B-1----:R-:W-:Y:S05]  /*6d50*/  @!P0 NANOSLEEP.SYNCS 0x989680 ;  /* 0x009896800000895d */ /* 0x002fea0003900000 */
[----:B------:R-:W1:Y:S02]  /*6d60*/  @!P0 SYNCS.PHASECHK.TRANS64 P0, [R6+URZ], R5 ;  /* 0x00000005060085a7 */ /* 0x000e64000800007f */
[----:B-1----:R-:W-:Y:S05]  /*6d70*/  @!P0 BRA `(.L_x_124) ;  /* 0xfffffffc00f08947 */ /* 0x002fea000383ffff */
[----:B------:R-:W-:Y:S05]  /*6d80*/  BRA `(.L_x_138) ;  /* 0xfffffff800b87947 */ /* 0x000fea000383ffff */
.L_x_125:
[----:B0-----:R0:W1:Y:S02]  /*6d90*/  SYNCS.PHASECHK.TRANS64.TRYWAIT P0, [R9+URZ], R4 ;  /* 0x00000004090075a7 */ /* 0x001064000800017f */
[----:B-1----:R-:W-:Y:S05]  /*6da0*/  @!P0 NANOSLEEP.SYNCS 0x989680 ;  /* 0x009896800000895d */ /* 0x002fea0003900000 */
[----:B------:R-:W1:Y:S02]  /*6db0*/  @!P0 SYNCS.PHASECHK.TRANS64 P0, [R9+URZ], R4 ;  /* 0x00000004090085a7 */ /* 0x000e64000800007f */
[----:B-1----:R-:W-:Y:S05]  /*6dc0*/  @!P0 BRA `(.L_x_125) ;  /* 0xfffffffc00f08947 */ /* 0x002fea000383ffff */
[----:B------:R-:W-:Y:S05]  /*6dd0*/  BRA `(.L_x_139) ;  /* 0xfffffff800c87947 */ /* 0x000fea000383ffff */
.L_x_126:
[----:B0-----:R0:W1:Y:S02]  /*6de0*/  SYNCS.PHASECHK.TRANS64.TRYWAIT P0, [R8+URZ], R5 ;  /* 0x00000005080075a7 */ /* 0x001064000800017f */
[----:B-1----:R-:W-:Y:S05]  /*6df0*/  @!P0 NANOSLEEP.SYNCS 0x989680 ;  /* 0x009896800000895d */ /* 0x002fea0003900000 */
[----:B------:R-:W1:Y:S02]  /*6e00*/  @!P0 SYNCS.PHASECHK.TRANS64 P0, [R8+URZ], R5 ;  /* 0x00000005080085a7 */ /* 0x000e64000800007f */
[----:B-1----:R-:W-:Y:S05]  /*6e10*/  @!P0 BRA `(.L_x_126) ;  /* 0xfffffffc00f08947 */ /* 0x002fea000383ffff */
[----:B------:R-:W-:Y:S05]  /*6e20*/  BRA `(.L_x_140) ;  /* 0xfffffff800d87947 */ /* 0x000fea000383ffff */
.L_x_127:
[----:B-1----:R1:W2:Y:S02]  /*6e30*/  SYNCS.PHASECHK.TRANS64.TRYWAIT P0, [R11+URZ], R6 ;  /* 0x000000060b0075a7 */ /* 0x0022a4000800017f */
[----:B--2---:R-:W-:Y:S05]  /*6e40*/  @!P0 NANOSLEEP.SYNCS 0x989680 ;  /* 0x009896800000895d */ /* 0x004fea0003900000 */
[----:B------:R-:W2:Y:S02]  /*6e50*/  @!P0 SYNCS.PHASECHK.TRANS64 P0, [R11+URZ], R6 ;  /* 0x000000060b0085a7 */ /* 0x000ea4000800007f */
[----:B--2---:R-:W-:Y:S05]  /*6e60*/  @!P0 BRA `(.L_x_127) ;  /* 0xfffffffc00f08947 */ /* 0x004fea000383ffff */
[----:B------:R-:W-:Y:S05]  /*6e70*/  BRA `(.L_x_141) ;  /* 0xfffffff800e07947 */ /* 0x000fea000383ffff */
.L_x_142:
[----:B------:R-:W-:-:S00]  /*6e80*/  BRA `(.L_x_142) ;  /* 0xfffffffc00fc7947 */ /* 0x000fc0000383ffff */
[----:B------:R-:W-:-:S00]  /*6e90*/  NOP ;  /* 0x0000000000007918 */ /* 0x000fc00000000000 */
        /* <DEDUP_REMOVED lines=14> */
.L_x_143:


//--------------------- .nv.shared._ZN7cutlass13device_kernelINS_4gemm6kernel13GemmUniversalIN4cute5tupleIJiiiiEEENS1_10collective13CollectiveMmaINS1_37MainloopSm90TmaGmmaWarpSpecializedFP8ILi7ENS5_IJNS4_1CILi1EEESB_SB_EEENS1_35KernelTmaWarpSpecializedCooperativeEEENS5_IJNSA_ILi128EEENSA_ILi64EEENSA_ILi32EEEEEENS_12float_e4m3_tENS5_IJlSB_lEEESJ_SK_NS4_8TiledMMAINS4_8MMA_AtomIJNS4_4SM904GMMA30MMA_64x64x32_F32E4M3E4M3_SS_TNILNSO_7ScaleInE1ELSQ_1EEEEEENS4_6LayoutINS5_IJNSA_ILi2EEESB_SB_EEENS5_IJSB_NSA_ILi0EEESW_EEEEENS5_IJNS4_10UnderscoreESZ_SZ_EEEEENS4_13SM90_TMA_LOADENS4_14ComposedLayoutINS4_7SwizzleILi1ELi4ELi3EEENS4_18smem_ptr_flag_bitsILi8EEENST_INS5_IJNSA_ILi8EEESH_EEENS5_IJSH_SB_EEEEEEEvNS4_8identityES12_S1C_vS1D_EENS_8epilogue10collective6detail29Sm90TmaWarpSpecializedAdapterINS1G_15DefaultEpilogueISJ_SK_SK_NS1F_6thread17LinearCombinationISJ_Li1EffLNS1K_9ScaleType4KindE0ELNS_15FloatRoundStyleE2ESJ_EENS1_15EpilogueDefaultEEEEEvvEEEEvNT_6ParamsE --------------------------
	.section	.nv.shared._ZN7cutlass13device_kernelINS_4gemm6kernel13GemmUniversalIN4cute5tupleIJiiiiEEENS1_10collective13CollectiveMmaINS1_37MainloopSm90TmaGmmaWarpSpecializedFP8ILi7ENS5_IJNS4_1CILi1EEESB_SB_EEENS1_35KernelTmaWarpSpecializedCooperativeEEENS5_IJNSA_ILi128EEENSA_ILi64EEENSA_ILi32EEEEEENS_12float_e4m3_tENS5_IJlSB_lEEESJ_SK_NS4_8TiledMMAINS4_8MMA_AtomIJNS4_4SM904GMMA30MMA_64x64x32_F32E4M3E4M3_SS_TNILNSO_7ScaleInE1ELSQ_1EEEEEENS4_6LayoutINS5_IJNSA_ILi2EEESB_SB_EEENS5_IJSB_NSA_ILi0EEESW_EEEEENS5_IJNS4_10UnderscoreESZ_SZ_EEEEENS4_13SM90_TMA_LOADENS4_14ComposedLayoutINS4_7SwizzleILi1ELi4ELi3EEENS4_18smem_ptr_flag_bitsILi8EEENST_INS5_IJNSA_ILi8EEESH_EEENS5_IJSH_SB_EEEEEEEvNS4_8identityES12_S1C_vS1D_EENS_8epilogue10collective6detail29Sm90TmaWarpSpecializedAdapterINS1G_15DefaultEpilogueISJ_SK_SK_NS1F_6thread17LinearCombinationISJ_Li1EffLNS1K_9ScaleType4KindE0ELNS_15FloatRoundStyleE2ESJ_EENS1_15EpilogueDefaultEEEEEvvEEEEvNT_6ParamsE,"aw",@nobits
	.sectionflags	@""
	.align	16
	.zero		1024


//--------------------- .nv.shared.reserved.0     --------------------------
	.section	.nv.shared.reserved.0,"aw",@nobits
	.weak		__nv_reservedSMEM_offset_0_alias
	.size		__nv_reservedSMEM_offset_0_alias, 0, 0
	.other		__nv_reservedSMEM_offset_0_alias,@"STO_CUDA_RESERVED_SHARED STV_DEFAULT"
__nv_reservedSMEM_offset_0_alias:
	.zero		0


//--------------------- .nv.global                --------------------------
	.section	.nv.global,"aw",@nobits
.nv.global:
	.type		_ZN40_INTERNAL_d7a27d1d_4_k_cu_3068bb55_203784cute1_E,@object
	.size		_ZN40_INTERNAL_d7a27d1d_4_k_cu_3068bb55_203784cute1_E,(_ZN40_INTERNAL_d7a27d1d_4_k_cu_3068bb55_203784cuda3std3__45__cpo6cbeginE - _ZN40_INTERNAL_d7a27d1d_4_k_cu_3068bb55_203784cute1_E)
_ZN40_INTERNAL_d7a27d1d_4_k_cu_3068bb55_203784cute1_E:
	.zero		1
	.type		_ZN40_INTERNAL_d7a27d1d_4_k_cu_3068bb55_203784cuda3std3__45__cpo6cbeginE,@object
	.size		_ZN40_INTERNAL_d7a27d1d_4_k_cu_3068bb55_203784cuda3std3__45__cpo6cbeginE,(_ZN40_INTERNAL_d7a27d1d_4_k_cu_3068bb55_203784cuda3std3__48in_placeE - _ZN40_INTERNAL_d7a27d1d_4_k_cu_3068bb55_203784cuda3std3__45__cpo6cbeginE)
_ZN40_INTERNAL_d7a27d1d_4_k_cu_3068bb55_203784cuda3std3__45__cpo6cbeginE:
	.zero		1
	.type		_ZN40_INTERNAL_d7a27d1d_4_k_cu_3068bb55_203784cuda3std3__48in_placeE,@object
	.size		_ZN40_INTERNAL_d7a27d1d_4_k_cu_3068bb55_203784cuda3std3__48in_placeE,(_ZN40_INTERNAL_d7a27d1d_4_k_cu_3068bb55_203784cuda3std6ranges3__45__cpo9iter_moveE - _ZN40_INTERNAL_d7a27d1d_4_k_cu_3068bb55_203784cuda3std3__48in_placeE)
_ZN40_INTERNAL_d7a27d1d_4_k_cu_3068bb55_203784cuda3std3__48in_placeE:
	.zero		1
	.type		_ZN40_INTERNAL_d7a27d1d_4_k_cu_3068bb55_203784cuda3std6ranges3__45__cpo9iter_moveE,@object
	.size		_ZN40_INTERNAL_d7a27d1d_4_k_cu_3068bb55_203784cuda3std6ranges3__45__cpo9iter_moveE,(_ZN40_INTERNAL_d7a27d1d_4_k_cu_3068bb55_203784cuda3std3__45__cpo5beginE - _ZN40_INTERNAL_d7a27d1d_4_k_cu_3068bb55_203784cuda3std6ranges3__45__cpo9iter_moveE)
_ZN40_INTERNAL_d7a27d1d_4_k_cu_3068bb55_203784cuda3std6ranges3__45__cpo9iter_moveE:
	.zero		1
	.type		_ZN40_INTERNAL_d7a27d1d_4_k_cu_3068bb55_203784cuda3std3__45__cpo5beginE,@object
	.size		_ZN40_INTERNAL_d7a27d1d_4_k_cu_3068bb55_203784cuda3std3__45__cpo5beginE,(_ZN40_INTERNAL_d7a27d1d_4_k_cu_3068bb55_203784cuda3std3__442_GLOBAL__N__d7a27d1d_4_k_cu_3068bb55_203786ignoreE - _ZN40_INTERNAL_d7a27d1d_4_k_cu_3068bb55_203784cuda3std3__45__cpo5beginE)
_ZN40_INTERNAL_d7a27d1d_4_k_cu_3068bb55_203784cuda3std3__45__cpo5beginE:
	.zero		1
	.type		_ZN40_INTERNAL_d7a27d1d_4_k_cu_3068bb55_203784cuda3std3__442_GLOBAL__N__d7a27d1d_4_k_cu_3068bb55_203786ignoreE,@object
	.size		_ZN40_INTERNAL_d7a27d1d_4_k_cu_3068bb55_203784cuda3std3__442_GLOBAL__N__d7a27d1d_4_k_cu_3068bb55_203786ignoreE,(_ZN40_INTERNAL_d7a27d1d_4_k_cu_3068bb55_203784cute7productE - _ZN40_INTERNAL_d7a27d1d_4_k_cu_3068bb55_203784cuda3std3__442_GLOBAL__N__d7a27d1d_4_k_cu_3068bb55_203786ignoreE)
_ZN40_INTERNAL_d7a27d1d_4_k_cu_3068bb55_203784cuda3std3__442_GLOBAL__N__d7a27d1d_4_k_cu_3068bb55_203786ignoreE:
	.zero		1
	.type		_ZN40_INTERNAL_d7a27d1d_4_k_cu_3068bb55_203784cute7productE,@object
	.size		_ZN40_INTERNAL_d7a27d1d_4_k_cu_3068bb55_203784cute7productE,(_ZN40_INTERNAL_d7a27d1d_4_k_cu_3068bb55_203784cuda3std3__45__cpo3endE - _ZN40_INTERNAL_d7a27d1d_4_k_cu_3068bb55_203784cute7productE)
_ZN40_INTERNAL_d7a27d1d_4_k_cu_3068bb55_203784cute7productE:
	.zero		1
	.type		_ZN40_INTERNAL_d7a27d1d_4_k_cu_3068bb55_203784cuda3std3__45__cpo3endE,@object
	.size		_ZN40_INTERNAL_d7a27d1d_4_k_cu_3068bb55_203784cuda3std3__45__cpo3endE,(_ZN40_INTERNAL_d7a27d1d_4_k_cu_3068bb55_203784cuda3std3__419piecewise_constructE - _ZN40_INTERNAL_d7a27d1d_4_k_cu_3068bb55_203784cuda3std3__45__cpo3endE)
_ZN40_INTERNAL_d7a27d1d_4_k_cu_3068bb55_203784cuda3std3__45__cpo3endE:
	.zero		1
	.type		_ZN40_INTERNAL_d7a27d1d_4_k_cu_3068bb55_203784cuda3std3__419piecewise_constructE,@object
	.size		_ZN40_INTERNAL_d7a27d1d_4_k_cu_3068bb55_203784cuda3std3__419piecewise_constructE,(_ZN40_INTERNAL_d7a27d1d_4_k_cu_3068bb55_203784cuda3std3__45__cpo4cendE - _ZN40_INTERNAL_d7a27d1d_4_k_cu_3068bb55_203784cuda3std3__419piecewise_constructE)
_ZN40_INTERNAL_d7a27d1d_4_k_cu_3068bb55_203784cuda3std3__419piecewise_constructE:
	.zero		1
	.type		_ZN40_INTERNAL_d7a27d1d_4_k_cu_3068bb55_203784cuda3std3__45__cpo4cendE,@object
	.size		_ZN40_INTERNAL_d7a27d1d_4_k_cu_3068bb55_203784cuda3std3__45__cpo4cendE,(_ZN40_INTERNAL_d7a27d1d_4_k_cu_3068bb55_203784cuda3std6ranges3__45__cpo4swapE - _ZN40_INTERNAL_d7a27d1d_4_k_cu_3068bb55_203784cuda3std3__45__cpo4cendE)
_ZN40_INTERNAL_d7a27d1d_4_k_cu_3068bb55_203784cuda3std3__45__cpo4cendE:
	.zero		1
	.type		_ZN40_INTERNAL_d7a27d1d_4_k_cu_3068bb55_203784cuda3std6ranges3__45__cpo4swapE,@object
	.size		_ZN40_INTERNAL_d7a27d1d_4_k_cu_3068bb55_203784cuda3std6ranges3__45__cpo4swapE,(.L_7 - _ZN40_INTERNAL_d7a27d1d_4_k_cu_3068bb55_203784cuda3std6ranges3__45__cpo4swapE)
_ZN40_INTERNAL_d7a27d1d_4_k_cu_3068bb55_203784cuda3std6ranges3__45__cpo4swapE:
	.zero		1
.L_7:


//--------------------- .nv.constant0._ZN7cutlass13device_kernelINS_4gemm6kernel13GemmUniversalIN4cute5tupleIJiiiiEEENS1_10collective13CollectiveMmaINS1_37MainloopSm90TmaGmmaWarpSpecializedFP8ILi7ENS5_IJNS4_1CILi1EEESB_SB_EEENS1_35KernelTmaWarpSpecializedCooperativeEEENS5_IJNSA_ILi128EEENSA_ILi64EEENSA_ILi32EEEEEENS_12float_e4m3_tENS5_IJlSB_lEEESJ_SK_NS4_8TiledMMAINS4_8MMA_AtomIJNS4_4SM904GMMA30MMA_64x64x32_F32E4M3E4M3_SS_TNILNSO_7ScaleInE1ELSQ_1EEEEEENS4_6LayoutINS5_IJNSA_ILi2EEESB_SB_EEENS5_IJSB_NSA_ILi0EEESW_EEEEENS5_IJNS4_10UnderscoreESZ_SZ_EEEEENS4_13SM90_TMA_LOADENS4_14ComposedLayoutINS4_7SwizzleILi1ELi4ELi3EEENS4_18smem_ptr_flag_bitsILi8EEENST_INS5_IJNSA_ILi8EEESH_EEENS5_IJSH_SB_EEEEEEEvNS4_8identityES12_S1C_vS1D_EENS_8epilogue10collective6detail29Sm90TmaWarpSpecializedAdapterINS1G_15DefaultEpilogueISJ_SK_SK_NS1F_6thread17LinearCombinationISJ_Li1EffLNS1K_9ScaleType4KindE0ELNS_15FloatRoundStyleE2ESJ_EENS1_15EpilogueDefaultEEEEEvvEEEEvNT_6ParamsE --------------------------
	.section	.nv.constant0._ZN7cutlass13device_kernelINS_4gemm6kernel13GemmUniversalIN4cute5tupleIJiiiiEEENS1_10collective13CollectiveMmaINS1_37MainloopSm90TmaGmmaWarpSpecializedFP8ILi7ENS5_IJNS4_1CILi1EEESB_SB_EEENS1_35KernelTmaWarpSpecializedCooperativeEEENS5_IJNSA_ILi128EEENSA_ILi64EEENSA_ILi32EEEEEENS_12float_e4m3_tENS5_IJlSB_lEEESJ_SK_NS4_8TiledMMAINS4_8MMA_AtomIJNS4_4SM904GMMA30MMA_64x64x32_F32E4M3E4M3_SS_TNILNSO_7ScaleInE1ELSQ_1EEEEEENS4_6LayoutINS5_IJNSA_ILi2EEESB_SB_EEENS5_IJSB_NSA_ILi0EEESW_EEEEENS5_IJNS4_10UnderscoreESZ_SZ_EEEEENS4_13SM90_TMA_LOADENS4_14ComposedLayoutINS4_7SwizzleILi1ELi4ELi3EEENS4_18smem_ptr_flag_bitsILi8EEENST_INS5_IJNSA_ILi8EEESH_EEENS5_IJSH_SB_EEEEEEEvNS4_8identityES12_S1C_vS1D_EENS_8epilogue10collective6detail29Sm90TmaWarpSpecializedAdapterINS1G_15DefaultEpilogueISJ_SK_SK_NS1F_6thread17LinearCombinationISJ_Li1EffLNS1K_9ScaleType4KindE0ELNS_15FloatRoundStyleE2ESJ_EENS1_15EpilogueDefaultEEEEEvvEEEEvNT_6ParamsE,"a",@progbits
	.sectionflags	@""
	.align	4
.nv.constant0._ZN7cutlass13device_kernelINS_4gemm6kernel13GemmUniversalIN4cute5tupleIJiiiiEEENS1_10collective13CollectiveMmaINS1_37MainloopSm90TmaGmmaWarpSpecializedFP8ILi7ENS5_IJNS4_1CILi1EEESB_SB_EEENS1_35KernelTmaWarpSpecializedCooperativeEEENS5_IJNSA_ILi128EEENSA_ILi64EEENSA_ILi32EEEEEENS_12float_e4m3_tENS5_IJlSB_lEEESJ_SK_NS4_8TiledMMAINS4_8MMA_AtomIJNS4_4SM904GMMA30MMA_64x64x32_F32E4M3E4M3_SS_TNILNSO_7ScaleInE1ELSQ_1EEEEEENS4_6LayoutINS5_IJNSA_ILi2EEESB_SB_EEENS5_IJSB_NSA_ILi0EEESW_EEEEENS5_IJNS4_10UnderscoreESZ_SZ_EEEEENS4_13SM90_TMA_LOADENS4_14ComposedLayoutINS4_7SwizzleILi1ELi4ELi3EEENS4_18smem_ptr_flag_bitsILi8EEENST_INS5_IJNSA_ILi8EEESH_EEENS5_IJSH_SB_EEEEEEEvNS4_8identityES12_S1C_vS1D_EENS_8epilogue10collective6detail29Sm90TmaWarpSpecializedAdapterINS1G_15DefaultEpilogueISJ_SK_SK_NS1F_6thread17LinearCombinationISJ_Li1EffLNS1K_9ScaleType4KindE0ELNS_15FloatRoundStyleE2ESJ_EENS1_15EpilogueDefaultEEEEEvvEEEEvNT_6ParamsE:
	.zero		1664


//--------------------- SYMBOLS --------------------------

	.type		.nv.reservedSmem.offset0,@object
	.size		.nv.reservedSmem.offset0,0x4
